	.headerflags	@"EF_CUDA_TEXMODE_UNIFIED EF_CUDA_64BIT_ADDRESS EF_CUDA_ACCELERATORS EF_CUDA_SM90 EF_CUDA_VIRTUAL_SM(EF_CUDA_SM90)"
	.elftype	@"ET_EXEC"


//--------------------- .nv.info                  --------------------------
	.section	.nv.info,"",@"SHT_CUDA_INFO"
	.align	4


	//----- nvinfo : EIATTR_REGCOUNT
	.align		4
        /*0000*/ 	.byte	0x04, 0x2f
        /*0002*/ 	.short	(.L_1 - .L_0)
	.align		4
.L_0:
        /*0004*/ 	.word	index@(triton_poi_fused_cat_32)
        /*0008*/ 	.word	0x0000002c


	//----- nvinfo : EIATTR_MIN_STACK_SIZE
	.align		4
.L_1:
        /*000c*/ 	.byte	0x04, 0x12
        /*000e*/ 	.short	(.L_3 - .L_2)
	.align		4
.L_2:
        /*0010*/ 	.word	index@(triton_poi_fused_cat_32)
        /*0014*/ 	.word	0x00000000


	//----- nvinfo : EIATTR_FRAME_SIZE
	.align		4
.L_3:
        /*0018*/ 	.byte	0x04, 0x11
        /*001a*/ 	.short	(.L_5 - .L_4)
	.align		4
.L_4:
        /*001c*/ 	.word	index@(triton_poi_fused_cat_32)
        /*0020*/ 	.word	0x00000000


	//----- nvinfo : EIATTR_MIN_STACK_SIZE
	.align		4
.L_5:
        /*0024*/ 	.byte	0x04, 0x12
        /*0026*/ 	.short	(.L_7 - .L_6)
	.align		4
.L_6:
        /*0028*/ 	.word	index@(triton_poi_fused_cat_32)
        /*002c*/ 	.word	0x00000000
.L_7:


//--------------------- .nv.info.triton_poi_fused_cat_32 --------------------------
	.section	.nv.info.triton_poi_fused_cat_32,"",@"SHT_CUDA_INFO"
	.sectionflags	@""
	.align	4


	//----- nvinfo : EIATTR_CUDA_API_VERSION
	.align		4
        /*0000*/ 	.byte	0x04, 0x37
        /*0002*/ 	.short	(.L_9 - .L_8)
.L_8:
        /*0004*/ 	.word	0x0000007c


	//----- nvinfo : EIATTR_KPARAM_INFO
	.align		4
.L_9:
        /*0008*/ 	.byte	0x04, 0x17
        /*000a*/ 	.short	(.L_11 - .L_10)
.L_10:
        /*000c*/ 	.word	0x00000000
        /*0010*/ 	.short	0x000a
        /*0012*/ 	.short	0x0050
        /*0014*/ 	.byte	0x00, 0xf0, 0x11, 0x00


	//----- nvinfo : EIATTR_KPARAM_INFO
	.align		4
.L_11:
        /*0018*/ 	.byte	0x04, 0x17
        /*001a*/ 	.short	(.L_13 - .L_12)
.L_12:
        /*001c*/ 	.word	0x00000000
        /*0020*/ 	.short	0x0009
        /*0022*/ 	.short	0x0048
        /*0024*/ 	.byte	0x00, 0xf4, 0x21, 0x00


	//----- nvinfo : EIATTR_KPARAM_INFO
	.align		4
.L_13:
        /*0028*/ 	.byte	0x04, 0x17
        /*002a*/ 	.short	(.L_15 - .L_14)
.L_14:
        /*002c*/ 	.word	0x00000000
        /*0030*/ 	.short	0x0008
        /*0032*/ 	.short	0x0040
        /*0034*/ 	.byte	0x00, 0xf4, 0x21, 0x00


	//----- nvinfo : EIATTR_KPARAM_INFO
	.align		4
.L_15:
        /*0038*/ 	.byte	0x04, 0x17
        /*003a*/ 	.short	(.L_17 - .L_16)
.L_16:
        /*003c*/ 	.word	0x00000000
        /*0040*/ 	.short	0x0007
        /*0042*/ 	.short	0x0038
        /*0044*/ 	.byte	0x00, 0xf4, 0x21, 0x00


	//----- nvinfo : EIATTR_KPARAM_INFO
	.align		4
.L_17:
        /*0048*/ 	.byte	0x04, 0x17
        /*004a*/ 	.short	(.L_19 - .L_18)
.L_18:
        /*004c*/ 	.word	0x00000000
        /*0050*/ 	.short	0x0006
        /*0052*/ 	.short	0x0030
        /*0054*/ 	.byte	0x00, 0xf4, 0x21, 0x00


	//----- nvinfo : EIATTR_KPARAM_INFO
	.align		4
.L_19:
        /*0058*/ 	.byte	0x04, 0x17
        /*005a*/ 	.short	(.L_21 - .L_20)
.L_20:
        /*005c*/ 	.word	0x00000000
        /*0060*/ 	.short	0x0005
        /*0062*/ 	.short	0x0028
        /*0064*/ 	.byte	0x00, 0xf4, 0x21, 0x00


	//----- nvinfo : EIATTR_KPARAM_INFO
	.align		4
.L_21:
        /*0068*/ 	.byte	0x04, 0x17
        /*006a*/ 	.short	(.L_23 - .L_22)
.L_22:
        /*006c*/ 	.word	0x00000000
        /*0070*/ 	.short	0x0004
        /*0072*/ 	.short	0x0020
        /*0074*/ 	.byte	0x00, 0xf4, 0x21, 0x00


	//----- nvinfo : EIATTR_KPARAM_INFO
	.align		4
.L_23:
        /*0078*/ 	.byte	0x04, 0x17
        /*007a*/ 	.short	(.L_25 - .L_24)
.L_24:
        /*007c*/ 	.word	0x00000000
        /*0080*/ 	.short	0x0003
        /*0082*/ 	.short	0x0018
        /*0084*/ 	.byte	0x00, 0xf4, 0x21, 0x00


	//----- nvinfo : EIATTR_KPARAM_INFO
	.align		4
.L_25:
        /*0088*/ 	.byte	0x04, 0x17
        /*008a*/ 	.short	(.L_27 - .L_26)
.L_26:
        /*008c*/ 	.word	0x00000000
        /*0090*/ 	.short	0x0002
        /*0092*/ 	.short	0x0010
        /*0094*/ 	.byte	0x00, 0xf4, 0x21, 0x00


	//----- nvinfo : EIATTR_KPARAM_INFO
	.align		4
.L_27:
        /*0098*/ 	.byte	0x04, 0x17
        /*009a*/ 	.short	(.L_29 - .L_28)
.L_28:
        /*009c*/ 	.word	0x00000000
        /*00a0*/ 	.short	0x0001
        /*00a2*/ 	.short	0x0008
        /*00a4*/ 	.byte	0x00, 0xf4, 0x21, 0x00


	//----- nvinfo : EIATTR_KPARAM_INFO
	.align		4
.L_29:
        /*00a8*/ 	.byte	0x04, 0x17
        /*00aa*/ 	.short	(.L_31 - .L_30)
.L_30:
        /*00ac*/ 	.word	0x00000000
        /*00b0*/ 	.short	0x0000
        /*00b2*/ 	.short	0x0000
        /*00b4*/ 	.byte	0x00, 0xf4, 0x21, 0x00


	//----- nvinfo : EIATTR_SPARSE_MMA_MASK
	.align		4
.L_31:
        /*00b8*/ 	.byte	0x03, 0x50
        /*00ba*/ 	.short	0x0000


	//----- nvinfo : EIATTR_MAXREG_COUNT
	.align		4
        /*00bc*/ 	.byte	0x03, 0x1b
        /*00be*/ 	.short	0x00ff


	//----- nvinfo : EIATTR_EXIT_INSTR_OFFSETS
	.align		4
        /*00c0*/ 	.byte	0x04, 0x1c
        /*00c2*/ 	.short	(.L_33 - .L_32)


	//   ....[0]....
.L_32:
        /*00c4*/ 	.word	0x00002310


	//----- nvinfo : EIATTR_REQNTID
	.align		4
.L_33:
        /*00c8*/ 	.byte	0x04, 0x10
        /*00ca*/ 	.short	(.L_35 - .L_34)
.L_34:
        /*00cc*/ 	.word	0x00000080
        /*00d0*/ 	.word	0x00000001
        /*00d4*/ 	.word	0x00000001


	//----- nvinfo : EIATTR_CBANK_PARAM_SIZE
	.align		4
.L_35:
        /*00d8*/ 	.byte	0x03, 0x19
        /*00da*/ 	.short	0x0054


	//----- nvinfo : EIATTR_PARAM_CBANK
	.align		4
        /*00dc*/ 	.byte	0x04, 0x0a
        /*00de*/ 	.short	(.L_37 - .L_36)
	.align		4
.L_36:
        /*00e0*/ 	.word	index@(.nv.constant0.triton_poi_fused_cat_32)
        /*00e4*/ 	.short	0x0210
        /*00e6*/ 	.short	0x0054


	//----- nvinfo : EIATTR_SW_WAR
	.align		4
.L_37:
        /*00e8*/ 	.byte	0x04, 0x36
        /*00ea*/ 	.short	(.L_39 - .L_38)
.L_38:
        /*00ec*/ 	.word	0x00000008
.L_39:


//--------------------- .nv.callgraph             --------------------------
	.section	.nv.callgraph,"",@"SHT_CUDA_CALLGRAPH"
	.align	4
	.sectionentsize	8
	.align		4
        /*0000*/ 	.word	0x00000000
	.align		4
        /*0004*/ 	.word	0xffffffff
	.align		4
        /*0008*/ 	.word	0x00000000
	.align		4
        /*000c*/ 	.word	0xfffffffe
	.align		4
        /*0010*/ 	.word	0x00000000
	.align		4
        /*0014*/ 	.word	0xfffffffd
	.align		4
        /*0018*/ 	.word	0x00000000
	.align		4
        /*001c*/ 	.word	0xfffffffc


//--------------------- .text.triton_poi_fused_cat_32 --------------------------
	.section	.text.triton_poi_fused_cat_32,"ax",@progbits
	.align	128
        .global         triton_poi_fused_cat_32
        .type           triton_poi_fused_cat_32,@function
        .size           triton_poi_fused_cat_32,(.L_x_1 - triton_poi_fused_cat_32)
        .other          triton_poi_fused_cat_32,@"STO_CUDA_ENTRY STV_DEFAULT"
triton_poi_fused_cat_32:
.text.triton_poi_fused_cat_32:
[----:B------:R-:W-:Y:S01]  /*0000*/  LDC R1, c[0x0][0x28] ;  /* 0x00000a00ff017b82 */ /* 0x000fe20000000800 */
[----:B------:R-:W1:Y:S07]  /*0010*/  S2R R0, SR_TID.X ;  /* 0x0000000000007919 */ /* 0x000e6e0000002100 */
[----:B------:R-:W2:Y:S01]  /*0020*/  LDC.64 R34, c[0x0][0x220] ;  /* 0x00008800ff227b82 */ /* 0x000ea20000000a00 */
[----:B------:R-:W-:Y:S02]  /*0030*/  CS2R R16, SRZ ;  /* 0x0000000000107805 */ /* 0x000fe4000001ff00 */
[----:B------:R-:W-:Y:S01]  /*0040*/  CS2R R18, SRZ ;  /* 0x0000000000127805 */ /* 0x000fe2000001ff00 */
[----:B------:R-:W3:Y:S01]  /*0050*/  S2R R3, SR_CTAID.X ;  /* 0x0000000000037919 */ /* 0x000ee20000002500 */
[----:B------:R-:W-:-:S03]  /*0060*/  ULDC.64 UR4, c[0x0][0x208] ;  /* 0x0000820000047ab9 */ /* 0x000fc60000000a00 */
[----:B------:R-:W4:Y:S01]  /*0070*/  LDC.64 R26, c[0x0][0x218] ;  /* 0x00008600ff1a7b82 */ /* 0x000f220000000a00 */
[----:B------:R-:W-:Y:S02]  /*0080*/  CS2R R38, SRZ ;  /* 0x0000000000267805 */ /* 0x000fe4000001ff00 */
[----:B------:R-:W-:Y:S01]  /*0090*/  CS2R R10, SRZ ;  /* 0x00000000000a7805 */ /* 0x000fe2000001ff00 */
[----:B------:R-:W-:Y:S01]  /*00a0*/  ULDC.64 UR6, c[0x0][0x228] ;  /* 0x00008a0000067ab9 */ /* 0x000fe20000000a00 */
[----:B-1----:R-:W-:-:S05]  /*00b0*/  IMAD.SHL.U32 R0, R0, 0x4, RZ ;  /* 0x0000000400007824 */ /* 0x002fca00078e00ff */
[----:B------:R-:W-:-:S05]  /*00c0*/  LOP3.LUT R0, R0, 0x1fc, RZ, 0xc0, !PT ;  /* 0x000001fc00007812 */ /* 0x000fca00078ec0ff */
[----:B---3--:R-:W-:-:S04]  /*00d0*/  IMAD R4, R3, 0x400, R0 ;  /* 0x0000040003047824 */ /* 0x008fc800078e0200 */
[----:B------:R-:W-:-:S04]  /*00e0*/  IMAD.HI R33, R4, 0x51eb851f, RZ ;  /* 0x51eb851f04217827 */ /* 0x000fc800078e02ff */
[----:B------:R-:W-:Y:S01]  /*00f0*/  IMAD.HI R0, R4, 0x66666667, RZ ;  /* 0x6666666704007827 */ /* 0x000fe200078e02ff */
[----:B------:R-:W-:-:S04]  /*0100*/  SHF.R.U32.HI R22, RZ, 0x1f, R33 ;  /* 0x0000001fff167819 */ /* 0x000fc80000011621 */
[----:B------:R-:W-:Y:S02]  /*0110*/  LEA.HI.SX32 R20, R33, R22, 0x17 ;  /* 0x0000001621147211 */ /* 0x000fe400078fbaff */
[----:B------:R-:W-:Y:S02]  /*0120*/  SHF.R.U32.HI R3, RZ, 0x1f, R0 ;  /* 0x0000001fff037819 */ /* 0x000fe40000011600 */
[----:B------:R-:W-:Y:S02]  /*0130*/  LEA.HI R2, R20, R20, RZ, 0x8 ;  /* 0x0000001414027211 */ /* 0x000fe400078f40ff */
[----:B------:R-:W-:Y:S02]  /*0140*/  LEA.HI.SX32 R3, R0, R3, 0x1c ;  /* 0x0000000300037211 */ /* 0x000fe400078fe2ff */
[----:B------:R-:W-:-:S03]  /*0150*/  LOP3.LUT R31, R2, 0xffffff00, RZ, 0xc0, !PT ;  /* 0xffffff00021f7812 */ /* 0x000fc600078ec0ff */
[----:B------:R-:W-:-:S04]  /*0160*/  IMAD.HI R0, R3, 0x66666667, RZ ;  /* 0x6666666703007827 */ /* 0x000fc800078e02ff */
[----:B------:R-:W-:Y:S01]  /*0170*/  IMAD.IADD R31, R20, 0x1, -R31 ;  /* 0x00000001141f7824 */ /* 0x000fe200078e0a1f */
[----:B------:R-:W-:Y:S01]  /*0180*/  SHF.R.U32.HI R5, RZ, 0x1f, R0 ;  /* 0x0000001fff057819 */ /* 0x000fe20000011600 */
[----:B------:R-:W-:-:S03]  /*0190*/  IMAD R14, R3, -0x28, R4 ;  /* 0xffffffd8030e7824 */ /* 0x000fc600078e0204 */
[----:B------:R-:W-:Y:S01]  /*01a0*/  ISETP.GE.AND P1, PT, R31, 0x80, PT ;  /* 0x000000801f00780c */ /* 0x000fe20003f26270 */
[----:B--2---:R-:W-:Y:S01]  /*01b0*/  IMAD.WIDE R6, R14, 0x8, R34 ;  /* 0x000000080e067825 */ /* 0x004fe200078e0222 */
[----:B------:R-:W-:-:S05]  /*01c0*/  LEA.HI.SX32 R0, R0, R5, 0x1c ;  /* 0x0000000500007211 */ /* 0x000fca00078fe2ff */
[----:B------:R-:W-:-:S04]  /*01d0*/  IMAD R0, R0, -0x28, R3 ;  /* 0xffffffd800007824 */ /* 0x000fc800078e0203 */
[----:B----4-:R-:W-:Y:S02]  /*01e0*/  IMAD.WIDE R2, R0, 0x8, R26 ;  /* 0x0000000800027825 */ /* 0x010fe400078e021a */
[----:B------:R1:W2:Y:S04]  /*01f0*/  @!P1 LDG.E.EL.128 R16, desc[UR4][R6.64] ;  /* 0x0000000406109981 */ /* 0x0002a8000c2e1d00 */
[----:B------:R3:W4:Y:S01]  /*0200*/  @!P1 LDG.E.EL.64 R38, desc[UR4][R2.64] ;  /* 0x0000000402269981 */ /* 0x000722000c2e1b00 */
[----:B------:R-:W-:-:S04]  /*0210*/  VIADD R29, R4, 0x2 ;  /* 0x00000002041d7836 */ /* 0x000fc80000000000 */
[----:B------:R-:W-:-:S05]  /*0220*/  IMAD.HI R5, R29, 0x66666667, RZ ;  /* 0x666666671d057827 */ /* 0x000fca00078e02ff */
[----:B------:R-:W-:-:S04]  /*0230*/  SHF.R.U32.HI R8, RZ, 0x1f, R5 ;  /* 0x0000001fff087819 */ /* 0x000fc80000011605 */
[----:B------:R-:W-:Y:S01]  /*0240*/  LEA.HI.SX32 R8, R5, R8, 0x1c ;  /* 0x0000000805087211 */ /* 0x000fe200078fe2ff */
[----:B------:R-:W-:-:S04]  /*0250*/  VIADD R32, R4, 0x200 ;  /* 0x0000020004207836 */ /* 0x000fc80000000000 */
[----:B------:R-:W-:Y:S01]  /*0260*/  IMAD R29, R8, -0x28, R29 ;  /* 0xffffffd8081d7824 */ /* 0x000fe200078e021d */
[----:B------:R-:W-:Y:S01]  /*0270*/  CS2R R8, SRZ ;  /* 0x0000000000087805 */ /* 0x000fe2000001ff00 */
[----:B-1----:R-:W-:-:S04]  /*0280*/  IMAD.HI R7, R32, 0x51eb851f, RZ ;  /* 0x51eb851f20077827 */ /* 0x002fc800078e02ff */
[----:B------:R-:W-:Y:S01]  /*0290*/  IMAD.WIDE R36, R29, 0x8, R34 ;  /* 0x000000081d247825 */ /* 0x000fe200078e0222 */
[----:B------:R-:W-:-:S03]  /*02a0*/  SHF.R.U32.HI R24, RZ, 0x1f, R7 ;  /* 0x0000001fff187819 */ /* 0x000fc60000011607 */
[----:B------:R-:W-:Y:S01]  /*02b0*/  IMAD.HI R13, R32, 0x66666667, RZ ;  /* 0x66666667200d7827 */ /* 0x000fe200078e02ff */
[----:B------:R1:W5:Y:S01]  /*02c0*/  @!P1 LDG.E.EL.128 R8, desc[UR4][R36.64] ;  /* 0x0000000424089981 */ /* 0x000362000c2e1d00 */
[----:B------:R-:W-:-:S03]  /*02d0*/  LEA.HI.SX32 R25, R7, R24, 0x17 ;  /* 0x0000001807197211 */ /* 0x000fc600078fbaff */
[----:B---3--:R-:W-:Y:S02]  /*02e0*/  SHF.R.U32.HI R2, RZ, 0x1f, R13 ;  /* 0x0000001fff027819 */ /* 0x008fe4000001160d */
[----:B------:R-:W-:Y:S02]  /*02f0*/  LEA.HI R3, R25, R25, RZ, 0x8 ;  /* 0x0000001919037211 */ /* 0x000fe400078f40ff */
[----:B------:R-:W-:Y:S02]  /*0300*/  LEA.HI.SX32 R13, R13, R2, 0x1c ;  /* 0x000000020d0d7211 */ /* 0x000fe400078fe2ff */
[----:B------:R-:W-:Y:S02]  /*0310*/  LOP3.LUT R28, R3, 0xffffff00, RZ, 0xc0, !PT ;  /* 0xffffff00031c7812 */ /* 0x000fe400078ec0ff */
[----:B-1----:R-:W-:Y:S01]  /*0320*/  CS2R R36, SRZ ;  /* 0x0000000000247805 */ /* 0x002fe2000001ff00 */
[----:B------:R-:W-:-:S04]  /*0330*/  IMAD.HI R2, R13, 0x66666667, RZ ;  /* 0x666666670d027827 */ /* 0x000fc800078e02ff */
[----:B------:R-:W-:Y:S01]  /*0340*/  IMAD.IADD R28, R25, 0x1, -R28 ;  /* 0x00000001191c7824 */ /* 0x000fe200078e0a1c */
[----:B------:R-:W-:-:S04]  /*0350*/  SHF.R.U32.HI R3, RZ, 0x1f, R2 ;  /* 0x0000001fff037819 */ /* 0x000fc80000011602 */
[----:B------:R-:W-:Y:S02]  /*0360*/  LEA.HI.SX32 R2, R2, R3, 0x1c ;  /* 0x0000000302027211 */ /* 0x000fe400078fe2ff */
[----:B------:R-:W-:-:S03]  /*0370*/  ISETP.GE.AND P0, PT, R28, 0x80, PT ;  /* 0x000000801c00780c */ /* 0x000fc60003f06270 */
[----:B------:R-:W-:-:S04]  /*0380*/  IMAD R2, R2, -0x28, R13 ;  /* 0xffffffd802027824 */ /* 0x000fc800078e020d */
[----:B------:R-:W-:-:S06]  /*0390*/  IMAD.WIDE R26, R2, 0x8, R26 ;  /* 0x00000008021a7825 */ /* 0x000fcc00078e021a */
[----:B------:R1:W3:Y:S02]  /*03a0*/  @!P0 LDG.E.EL.64 R36, desc[UR4][R26.64] ;  /* 0x000000041a248981 */ /* 0x0002e4000c2e1b00 */
[----:B-1----:R-:W-:Y:S02]  /*03b0*/  IMAD R27, R31, 0x3a24, RZ ;  /* 0x00003a241f1b7824 */ /* 0x002fe400078e02ff */
[----:B------:R-:W-:Y:S01]  /*03c0*/  IMAD R13, R13, -0x28, R32 ;  /* 0xffffffd80d0d7824 */ /* 0x000fe200078e0220 */
[----:B--2---:R-:W-:Y:S02]  /*03d0*/  SEL R12, R16, RZ, !P1 ;  /* 0x000000ff100c7207 */ /* 0x004fe40004800000 */
[----:B------:R-:W-:Y:S02]  /*03e0*/  SEL R17, R17, RZ, !P1 ;  /* 0x000000ff11117207 */ /* 0x000fe40004800000 */
[----:B------:R-:W-:Y:S02]  /*03f0*/  IADD3 R3, P3, R12, 0x7a, RZ ;  /* 0x0000007a0c037810 */ /* 0x000fe40007f7e0ff */
[----:B------:R-:W-:-:S02]  /*0400*/  ISETP.GE.AND P2, PT, R17, RZ, PT ;  /* 0x000000ff1100720c */ /* 0x000fc40003f46270 */
[----:B----4-:R-:W-:Y:S01]  /*0410*/  SEL R21, R38, RZ, !P1 ;  /* 0x000000ff26157207 */ /* 0x010fe20004800000 */
[----:B------:R-:W-:Y:S01]  /*0420*/  IMAD.X R6, RZ, RZ, R17, P3 ;  /* 0x000000ffff067224 */ /* 0x000fe200018e0611 */
[----:B------:R-:W-:Y:S02]  /*0430*/  SEL R3, R3, R12, !P2 ;  /* 0x0000000c03037207 */ /* 0x000fe40005000000 */
[----:B------:R-:W-:Y:S02]  /*0440*/  SEL R16, R39, RZ, !P1 ;  /* 0x000000ff27107207 */ /* 0x000fe40004800000 */
[----:B------:R-:W-:Y:S02]  /*0450*/  IADD3 R12, P3, R21, 0x7a, RZ ;  /* 0x0000007a150c7810 */ /* 0x000fe40007f7e0ff */
[----:B------:R-:W-:Y:S02]  /*0460*/  SEL R6, R6, R17, !P2 ;  /* 0x0000001106067207 */ /* 0x000fe40005000000 */
[----:B------:R-:W-:Y:S01]  /*0470*/  ISETP.GE.AND P2, PT, R16, RZ, PT ;  /* 0x000000ff1000720c */ /* 0x000fe20003f46270 */
[----:B------:R-:W-:Y:S01]  /*0480*/  IMAD.X R5, RZ, RZ, R16, P3 ;  /* 0x000000ffff057224 */ /* 0x000fe200018e0610 */
[----:B------:R-:W-:-:S02]  /*0490*/  LEA R38, P3, R3, UR6, 0x2 ;  /* 0x0000000603267c11 */ /* 0x000fc4000f8610ff */
[----:B------:R-:W-:Y:S01]  /*04a0*/  SEL R21, R12, R21, !P2 ;  /* 0x000000150c157207 */ /* 0x000fe20005000000 */
[----:B------:R-:W-:Y:S01]  /*04b0*/  IMAD.MOV.U32 R12, RZ, RZ, RZ ;  /* 0x000000ffff0c7224 */ /* 0x000fe200078e00ff */
[----:B------:R-:W-:Y:S01]  /*04c0*/  LEA.HI.X R39, R3, UR7, R6, 0x2, P3 ;  /* 0x0000000703277c11 */ /* 0x000fe200098f1406 */
[----:B------:R-:W-:Y:S01]  /*04d0*/  IMAD.HI R3, R4, 0x51eb851f, RZ ;  /* 0x51eb851f04037827 */ /* 0x000fe200078e02ff */
[----:B------:R-:W-:-:S03]  /*04e0*/  SEL R5, R5, R16, !P2 ;  /* 0x0000001005057207 */ /* 0x000fc60005000000 */
[----:B------:R-:W-:Y:S01]  /*04f0*/  IMAD.WIDE.U32 R38, R21, 0x1e8, R38 ;  /* 0x000001e815267825 */ /* 0x000fe200078e0026 */
[----:B------:R-:W-:-:S03]  /*0500*/  SHF.R.U32.HI R6, RZ, 0x1f, R3 ;  /* 0x0000001fff067819 */ /* 0x000fc60000011603 */
[----:B------:R-:W-:Y:S01]  /*0510*/  IMAD R26, R5, 0x1e8, RZ ;  /* 0x000001e8051a7824 */ /* 0x000fe200078e02ff */
[----:B------:R-:W-:Y:S02]  /*0520*/  LEA.HI.SX32 R6, R3, R6, 0xf ;  /* 0x0000000603067211 */ /* 0x000fe400078f7aff */
[----:B------:R-:W-:Y:S01]  /*0530*/  SEL R3, R19, RZ, !P1 ;  /* 0x000000ff13037207 */ /* 0x000fe20004800000 */
[----:B------:R-:W-:Y:S02]  /*0540*/  IMAD.IADD R39, R39, 0x1, R26 ;  /* 0x0000000127277824 */ /* 0x000fe400078e021a */
[----:B------:R-:W-:Y:S01]  /*0550*/  IMAD R16, R6, 0x1d1200, RZ ;  /* 0x001d120006107824 */ /* 0x000fe200078e02ff */
[----:B------:R-:W-:Y:S01]  /*0560*/  SEL R6, R18, RZ, !P1 ;  /* 0x000000ff12067207 */ /* 0x000fe20004800000 */
[----:B------:R-:W-:Y:S01]  /*0570*/  IMAD.WIDE R38, R27, 0x4, R38 ;  /* 0x000000041b267825 */ /* 0x000fe200078e0226 */
[----:B------:R-:W-:Y:S02]  /*0580*/  ISETP.GE.AND P2, PT, R3, RZ, PT ;  /* 0x000000ff0300720c */ /* 0x000fe40003f46270 */
[----:B------:R-:W-:-:S02]  /*0590*/  IADD3 R5, P3, R6, 0x7a, RZ ;  /* 0x0000007a06057810 */ /* 0x000fc40007f7e0ff */
[----:B-----5:R-:W-:Y:S01]  /*05a0*/  SEL R30, R8, RZ, !P1 ;  /* 0x000000ff081e7207 */ /* 0x020fe20004800000 */
[----:B------:R-:W-:Y:S01]  /*05b0*/  IMAD.WIDE R18, R16, 0x4, R38 ;  /* 0x0000000410127825 */ /* 0x000fe200078e0226 */
[----:B------:R-:W-:Y:S02]  /*05c0*/  SEL R5, R5, R6, !P2 ;  /* 0x0000000605057207 */ /* 0x000fe40005000000 */
[----:B------:R-:W-:Y:S01]  /*05d0*/  SEL R6, R9, RZ, !P1 ;  /* 0x000000ff09067207 */ /* 0x000fe20004800000 */
[----:B------:R-:W-:Y:S01]  /*05e0*/  IMAD.X R8, RZ, RZ, R3, P3 ;  /* 0x000000ffff087224 */ /* 0x000fe200018e0603 */
[----:B------:R-:W-:Y:S01]  /*05f0*/  IADD3 R9, P4, R30, 0x7a, RZ ;  /* 0x0000007a1e097810 */ /* 0x000fe20007f9e0ff */
[----:B------:R1:W2:Y:S01]  /*0600*/  @!P1 LDG.E.EL R12, desc[UR4][R18.64] ;  /* 0x00000004120c9981 */ /* 0x0002a2000c2e1900 */
[----:B------:R-:W-:Y:S02]  /*0610*/  ISETP.GE.AND P3, PT, R6, RZ, PT ;  /* 0x000000ff0600720c */ /* 0x000fe40003f66270 */
[----:B------:R-:W-:-:S02]  /*0620*/  SEL R8, R8, R3, !P2 ;  /* 0x0000000308087207 */ /* 0x000fc40005000000 */
[----:B------:R-:W-:Y:S01]  /*0630*/  SEL R3, R9, R30, !P3 ;  /* 0x0000001e09037207 */ /* 0x000fe20005800000 */
[----:B------:R-:W-:Y:S01]  /*0640*/  IMAD.X R9, RZ, RZ, R6, P4 ;  /* 0x000000ffff097224 */ /* 0x000fe200020e0606 */
[----:B-1----:R-:W-:-:S04]  /*0650*/  LEA R18, P2, R5, UR6, 0x2 ;  /* 0x0000000605127c11 */ /* 0x002fc8000f8410ff */
[----:B------:R-:W-:Y:S02]  /*0660*/  SEL R30, R9, R6, !P3 ;  /* 0x00000006091e7207 */ /* 0x000fe40005800000 */
[----:B------:R-:W-:Y:S02]  /*0670*/  LEA.HI.X R19, R5, UR7, R8, 0x2, P2 ;  /* 0x0000000705137c11 */ /* 0x000fe400090f1408 */
[----:B------:R-:W-:Y:S02]  /*0680*/  LEA R8, P2, R3, UR6, 0x2 ;  /* 0x0000000603087c11 */ /* 0x000fe4000f8410ff */
[----:B------:R-:W-:Y:S01]  /*0690*/  SEL R6, R11, RZ, !P1 ;  /* 0x000000ff0b067207 */ /* 0x000fe20004800000 */
[----:B------:R-:W-:Y:S01]  /*06a0*/  IMAD.WIDE.U32 R18, R21, 0x1e8, R18 ;  /* 0x000001e815127825 */ /* 0x000fe200078e0012 */
[----:B------:R-:W-:Y:S02]  /*06b0*/  LEA.HI.X R9, R3, UR7, R30, 0x2, P2 ;  /* 0x0000000703097c11 */ /* 0x000fe400090f141e */
[----:B------:R-:W-:Y:S01]  /*06c0*/  SEL R30, R10, RZ, !P1 ;  /* 0x000000ff0a1e7207 */ /* 0x000fe20004800000 */
[----:B------:R-:W-:Y:S01]  /*06d0*/  IMAD.IADD R19, R26, 0x1, R19 ;  /* 0x000000011a137824 */ /* 0x000fe200078e0213 */
[----:B------:R-:W-:Y:S01]  /*06e0*/  ISETP.GE.AND P2, PT, R6, RZ, PT ;  /* 0x000000ff0600720c */ /* 0x000fe20003f46270 */
[----:B------:R-:W-:Y:S01]  /*06f0*/  IMAD.WIDE.U32 R10, R21, 0x1e8, R8 ;  /* 0x000001e8150a7825 */ /* 0x000fe200078e0008 */
[----:B------:R-:W-:-:S03]  /*0700*/  IADD3 R5, P3, R30, 0x7a, RZ ;  /* 0x0000007a1e057810 */ /* 0x000fc60007f7e0ff */
[----:B------:R-:W-:Y:S01]  /*0710*/  IMAD.IADD R11, R26, 0x1, R11 ;  /* 0x000000011a0b7824 */ /* 0x000fe200078e020b */
[----:B------:R-:W-:Y:S01]  /*0720*/  SEL R5, R5, R30, !P2 ;  /* 0x0000001e05057207 */ /* 0x000fe20005000000 */
[----:B------:R-:W-:Y:S01]  /*0730*/  IMAD.X R3, RZ, RZ, R6, P3 ;  /* 0x000000ffff037224 */ /* 0x000fe200018e0606 */
[----:B---3--:R-:W-:Y:S01]  /*0740*/  SEL R15, R36, RZ, !P0 ;  /* 0x000000ff240f7207 */ /* 0x008fe20004000000 */
[----:B------:R-:W-:-:S03]  /*0750*/  IMAD.WIDE R18, R27, 0x4, R18 ;  /* 0x000000041b127825 */ /* 0x000fc600078e0212 */
[----:B------:R-:W-:Y:S01]  /*0760*/  SEL R6, R3, R6, !P2 ;  /* 0x0000000603067207 */ /* 0x000fe20005000000 */
[----:B------:R-:W-:Y:S01]  /*0770*/  IMAD.WIDE R10, R27, 0x4, R10 ;  /* 0x000000041b0a7825 */ /* 0x000fe200078e020a */
[----:B------:R-:W-:Y:S02]  /*0780*/  LEA R8, P2, R5, UR6, 0x2 ;  /* 0x0000000605087c11 */ /* 0x000fe4000f8410ff */
[----:B------:R-:W-:Y:S01]  /*0790*/  SEL R36, R37, RZ, !P0 ;  /* 0x000000ff25247207 */ /* 0x000fe20004000000 */
[----:B------:R-:W-:Y:S01]  /*07a0*/  IMAD.MOV.U32 R3, RZ, RZ, RZ ;  /* 0x000000ffff037224 */ /* 0x000fe200078e00ff */
[----:B------:R-:W-:Y:S01]  /*07b0*/  LEA.HI.X R9, R5, UR7, R6, 0x2, P2 ;  /* 0x0000000705097c11 */ /* 0x000fe200090f1406 */
[----:B------:R-:W-:Y:S01]  /*07c0*/  IMAD.WIDE R18, R16, 0x4, R18 ;  /* 0x0000000410127825 */ /* 0x000fe200078e0212 */
[----:B------:R-:W-:-:S03]  /*07d0*/  IADD3 R6, P3, R15, 0x7a, RZ ;  /* 0x0000007a0f067810 */ /* 0x000fc60007f7e0ff */
[----:B------:R-:W-:Y:S02]  /*07e0*/  IMAD.MOV.U32 R5, RZ, RZ, RZ ;  /* 0x000000ffff057224 */ /* 0x000fe400078e00ff */
[----:B------:R-:W-:Y:S01]  /*07f0*/  IMAD.WIDE R10, R16, 0x4, R10 ;  /* 0x00000004100a7825 */ /* 0x000fe200078e020a */
[----:B------:R-:W-:Y:S01]  /*0800*/  ISETP.GE.AND P2, PT, R36, RZ, PT ;  /* 0x000000ff2400720c */ /* 0x000fe20003f46270 */
[----:B------:R1:W3:Y:S02]  /*0810*/  @!P1 LDG.E.EL R3, desc[UR4][R18.64] ;  /* 0x0000000412039981 */ /* 0x0002e4000c2e1900 */
[----:B------:R-:W-:Y:S02]  /*0820*/  IMAD.WIDE.U32 R8, R21, 0x1e8, R8 ;  /* 0x000001e815087825 */ /* 0x000fe400078e0008 */
[----:B------:R4:W5:Y:S01]  /*0830*/  @!P1 LDG.E.EL R5, desc[UR4][R10.64] ;  /* 0x000000040a059981 */ /* 0x000962000c2e1900 */
[----:B------:R-:W-:Y:S01]  /*0840*/  SEL R15, R6, R15, !P2 ;  /* 0x0000000f060f7207 */ /* 0x000fe20005000000 */
[----:B------:R-:W-:-:S02]  /*0850*/  IMAD.X R23, RZ, RZ, R36, P3 ;  /* 0x000000ffff177224 */ /* 0x000fc400018e0624 */
[----:B-1----:R-:W-:-:S03]  /*0860*/  IMAD.IADD R19, R26, 0x1, R9 ;  /* 0x000000011a137824 */ /* 0x002fc600078e0209 */
[----:B------:R-:W-:Y:S01]  /*0870*/  SEL R23, R23, R36, !P2 ;  /* 0x0000002417177207 */ /* 0x000fe20005000000 */
[----:B------:R-:W-:Y:S01]  /*0880*/  IMAD.MOV.U32 R18, RZ, RZ, R8 ;  /* 0x000000ffff127224 */ /* 0x000fe200078e0008 */
[----:B------:R-:W-:Y:S02]  /*0890*/  CS2R R8, SRZ ;  /* 0x0000000000087805 */ /* 0x000fe4000001ff00 */
[----:B----4-:R-:W-:Y:S01]  /*08a0*/  CS2R R10, SRZ ;  /* 0x00000000000a7805 */ /* 0x010fe2000001ff00 */
[----:B------:R-:W-:-:S05]  /*08b0*/  IMAD.WIDE R36, R13, 0x8, R34 ;  /* 0x000000080d247825 */ /* 0x000fca00078e0222 */
[----:B------:R-:W4:Y:S01]  /*08c0*/  @!P0 LDG.E.EL.128 R8, desc[UR4][R36.64] ;  /* 0x0000000424088981 */ /* 0x000f22000c2e1d00 */
[----:B------:R-:W-:-:S04]  /*08d0*/  IMAD.WIDE R18, R27, 0x4, R18 ;  /* 0x000000041b127825 */ /* 0x000fc800078e0212 */
[----:B------:R-:W-:Y:S02]  /*08e0*/  IMAD R23, R23, 0x1e8, RZ ;  /* 0x000001e817177824 */ /* 0x000fe400078e02ff */
[----:B------:R-:W-:Y:S01]  /*08f0*/  IMAD.WIDE R16, R16, 0x4, R18 ;  /* 0x0000000410107825 */ /* 0x000fe200078e0212 */
[----:B------:R-:W-:-:S03]  /*0900*/  LEA.HI.SX32 R19, R7, R24, 0xf ;  /* 0x0000001807137211 */ /* 0x000fc600078f7aff */
[----:B------:R-:W-:Y:S02]  /*0910*/  IMAD R24, R28, 0x3a24, RZ ;  /* 0x00003a241c187824 */ /* 0x000fe400078e02ff */
[----:B------:R-:W-:Y:S02]  /*0920*/  IMAD.MOV.U32 R7, RZ, RZ, RZ ;  /* 0x000000ffff077224 */ /* 0x000fe400078e00ff */
[----:B------:R-:W-:Y:S01]  /*0930*/  VIADD R30, R4, 0x202 ;  /* 0x00000202041e7836 */ /* 0x000fe20000000000 */
[----:B----4-:R-:W-:Y:S02]  /*0940*/  SEL R6, R8, RZ, !P0 ;  /* 0x000000ff08067207 */ /* 0x010fe40004000000 */
[----:B------:R-:W-:Y:S02]  /*0950*/  SEL R8, R9, RZ, !P0 ;  /* 0x000000ff09087207 */ /* 0x000fe40004000000 */
[----:B------:R-:W-:Y:S01]  /*0960*/  IADD3 RZ, P3, R6, 0x7a, RZ ;  /* 0x0000007a06ff7810 */ /* 0x000fe20007f7e0ff */
[----:B------:R-:W-:Y:S01]  /*0970*/  VIADD R9, R6, 0x7a ;  /* 0x0000007a06097836 */ /* 0x000fe20000000000 */
[----:B------:R-:W-:-:S04]  /*0980*/  ISETP.GE.AND P2, PT, R8, RZ, PT ;  /* 0x000000ff0800720c */ /* 0x000fc80003f46270 */
[----:B------:R-:W-:Y:S01]  /*0990*/  SEL R6, R9, R6, !P2 ;  /* 0x0000000609067207 */ /* 0x000fe20005000000 */
[----:B------:R-:W-:-:S05]  /*09a0*/  IMAD.X R9, RZ, RZ, R8, P3 ;  /* 0x000000ffff097224 */ /* 0x000fca00018e0608 */
[----:B------:R-:W-:Y:S02]  /*09b0*/  SEL R9, R9, R8, !P2 ;  /* 0x0000000809097207 */ /* 0x000fe40005000000 */
[----:B------:R-:W-:-:S04]  /*09c0*/  LEA R8, P2, R6, UR6, 0x2 ;  /* 0x0000000606087c11 */ /* 0x000fc8000f8410ff */
[----:B------:R-:W-:Y:S01]  /*09d0*/  LEA.HI.X R9, R6, UR7, R9, 0x2, P2 ;  /* 0x0000000706097c11 */ /* 0x000fe200090f1409 */
[----:B------:R-:W-:Y:S02]  /*09e0*/  IMAD.MOV.U32 R6, RZ, RZ, RZ ;  /* 0x000000ffff067224 */ /* 0x000fe400078e00ff */
[----:B------:R-:W-:Y:S01]  /*09f0*/  IMAD.WIDE.U32 R8, R15, 0x1e8, R8 ;  /* 0x000001e80f087825 */ /* 0x000fe200078e0008 */
[----:B------:R-:W-:-:S03]  /*0a00*/  SEL R10, R10, RZ, !P0 ;  /* 0x000000ff0a0a7207 */ /* 0x000fc60004000000 */
[----:B------:R1:W4:Y:S01]  /*0a10*/  @!P1 LDG.E.EL R6, desc[UR4][R16.64] ;  /* 0x0000000410069981 */ /* 0x000322000c2e1900 */
[----:B------:R-:W-:Y:S01]  /*0a20*/  SEL R18, R11, RZ, !P0 ;  /* 0x000000ff0b127207 */ /* 0x000fe20004000000 */
[----:B------:R-:W-:Y:S01]  /*0a30*/  IMAD.IADD R9, R9, 0x1, R23 ;  /* 0x0000000109097824 */ /* 0x000fe200078e0217 */
[----:B------:R-:W-:Y:S01]  /*0a40*/  IADD3 RZ, P3, R10, 0x7a, RZ ;  /* 0x0000007a0aff7810 */ /* 0x000fe20007f7e0ff */
[----:B------:R-:W-:Y:S01]  /*0a50*/  IMAD.WIDE R8, R24, 0x4, R8 ;  /* 0x0000000418087825 */ /* 0x000fe200078e0208 */
[----:B------:R-:W-:-:S03]  /*0a60*/  ISETP.GE.AND P2, PT, R18, RZ, PT ;  /* 0x000000ff1200720c */ /* 0x000fc60003f46270 */
[----:B-1----:R-:W-:Y:S02]  /*0a70*/  IMAD R17, R19, 0x1d1200, RZ ;  /* 0x001d120013117824 */ /* 0x002fe400078e02ff */
[----:B------:R-:W-:Y:S02]  /*0a80*/  VIADD R37, R10, 0x7a ;  /* 0x0000007a0a257836 */ /* 0x000fe40000000000 */
[----:B------:R-:W-:-:S04]  /*0a90*/  IMAD.WIDE R8, R17, 0x4, R8 ;  /* 0x0000000411087825 */ /* 0x000fc800078e0208 */
[----:B------:R-:W-:Y:S01]  /*0aa0*/  IMAD.X R11, RZ, RZ, R18, P3 ;  /* 0x000000ffff0b7224 */ /* 0x000fe200018e0612 */
[----:B------:R-:W-:Y:S01]  /*0ab0*/  SEL R10, R37, R10, !P2 ;  /* 0x0000000a250a7207 */ /* 0x000fe20005000000 */
[----:B------:R1:W2:Y:S01]  /*0ac0*/  @!P0 LDG.E.EL R7, desc[UR4][R8.64] ;  /* 0x0000000408078981 */ /* 0x0002a2000c2e1900 */
[----:B------:R-:W-:Y:S02]  /*0ad0*/  IMAD.MOV.U32 R16, RZ, RZ, RZ ;  /* 0x000000ffff107224 */ /* 0x000fe400078e00ff */
[----:B------:R-:W-:Y:S02]  /*0ae0*/  SEL R11, R11, R18, !P2 ;  /* 0x000000120b0b7207 */ /* 0x000fe40005000000 */
[----:B-1----:R-:W-:-:S04]  /*0af0*/  LEA R8, P2, R10, UR6, 0x2 ;  /* 0x000000060a087c11 */ /* 0x002fc8000f8410ff */
[----:B------:R-:W-:Y:S01]  /*0b00*/  LEA.HI.X R9, R10, UR7, R11, 0x2, P2 ;  /* 0x000000070a097c11 */ /* 0x000fe200090f140b */
[----:B------:R-:W-:-:S04]  /*0b10*/  IMAD.HI R10, R30, 0x66666667, RZ ;  /* 0x666666671e0a7827 */ /* 0x000fc800078e02ff */
[----:B------:R-:W-:Y:S01]  /*0b20*/  IMAD.WIDE.U32 R8, R15, 0x1e8, R8 ;  /* 0x000001e80f087825 */ /* 0x000fe200078e0008 */
[----:B------:R-:W-:-:S03]  /*0b30*/  SHF.R.U32.HI R11, RZ, 0x1f, R10 ;  /* 0x0000001fff0b7819 */ /* 0x000fc6000001160a */
[----:B------:R-:W-:Y:S01]  /*0b40*/  IMAD.IADD R9, R23, 0x1, R9 ;  /* 0x0000000117097824 */ /* 0x000fe200078e0209 */
[----:B------:R-:W-:Y:S01]  /*0b50*/  LEA.HI.SX32 R11, R10, R11, 0x1c ;  /* 0x0000000b0a0b7211 */ /* 0x000fe200078fe2ff */
[----:B------:R-:W-:-:S04]  /*0b60*/  IMAD.WIDE R8, R24, 0x4, R8 ;  /* 0x0000000418087825 */ /* 0x000fc800078e0208 */
[----:B------:R-:W-:Y:S02]  /*0b70*/  IMAD R30, R11, -0x28, R30 ;  /* 0xffffffd80b1e7824 */ /* 0x000fe400078e021e */
[----:B------:R-:W-:Y:S01]  /*0b80*/  IMAD.WIDE R8, R17, 0x4, R8 ;  /* 0x0000000411087825 */ /* 0x000fe200078e0208 */
[----:B------:R-:W-:-:S04]  /*0b90*/  CS2R R10, SRZ ;  /* 0x00000000000a7805 */ /* 0x000fc8000001ff00 */
[----:B------:R1:W2:Y:S01]  /*0ba0*/  @!P0 LDG.E.EL R16, desc[UR4][R8.64] ;  /* 0x0000000408108981 */ /* 0x0002a2000c2e1900 */
[----:B------:R-:W-:Y:S01]  /*0bb0*/  IMAD.WIDE R34, R30, 0x8, R34 ;  /* 0x000000081e227825 */ /* 0x000fe200078e0222 */
[----:B-1----:R-:W-:-:S06]  /*0bc0*/  CS2R R8, SRZ ;  /* 0x0000000000087805 */ /* 0x002fcc000001ff00 */
[----:B------:R-:W2:Y:S01]  /*0bd0*/  @!P0 LDG.E.EL.128 R8, desc[UR4][R34.64] ;  /* 0x0000000422088981 */ /* 0x000ea2000c2e1d00 */
[----:B------:R-:W-:Y:S01]  /*0be0*/  IMAD R32, R19, -0x64000, R32 ;  /* 0xfff9c00013207824 */ /* 0x000fe200078e0220 */
[----:B------:R-:W-:-:S03]  /*0bf0*/  LEA.HI.SX32 R22, R33, R22, 0xf ;  /* 0x0000001621167211 */ /* 0x000fc600078f7aff */
[----:B------:R-:W-:Y:S01]  /*0c00*/  IMAD R19, R19, 0x32000, R32 ;  /* 0x0003200013137824 */ /* 0x000fe200078e0220 */
[----:B--2---:R-:W-:Y:S02]  /*0c10*/  SEL R36, R8, RZ, !P0 ;  /* 0x000000ff08247207 */ /* 0x004fe40004000000 */
[----:B------:R-:W-:Y:S02]  /*0c20*/  SEL R37, R9, RZ, !P0 ;  /* 0x000000ff09257207 */ /* 0x000fe40004000000 */
[----:B------:R-:W-:Y:S01]  /*0c30*/  IADD3 RZ, P3, R36, 0x7a, RZ ;  /* 0x0000007a24ff7810 */ /* 0x000fe20007f7e0ff */
[----:B------:R-:W-:Y:S01]  /*0c40*/  VIADD R9, R36, 0x7a ;  /* 0x0000007a24097836 */ /* 0x000fe20000000000 */
[----:B------:R-:W-:Y:S02]  /*0c50*/  ISETP.GE.AND P2, PT, R37, RZ, PT ;  /* 0x000000ff2500720c */ /* 0x000fe40003f46270 */
[----:B------:R-:W-:Y:S02]  /*0c60*/  SEL R18, R10, RZ, !P0 ;  /* 0x000000ff0a127207 */ /* 0x000fe40004000000 */
[----:B------:R-:W-:Y:S01]  /*0c70*/  SEL R9, R9, R36, !P2 ;  /* 0x0000002409097207 */ /* 0x000fe20005000000 */
[----:B------:R-:W-:Y:S01]  /*0c80*/  IMAD.X R36, RZ, RZ, R37, P3 ;  /* 0x000000ffff247224 */ /* 0x000fe200018e0625 */
[----:B------:R-:W-:Y:S01]  /*0c90*/  SEL R10, R11, RZ, !P0 ;  /* 0x000000ff0b0a7207 */ /* 0x000fe20004000000 */
[----:B------:R-:W-:Y:S01]  /*0ca0*/  VIADD R11, R18, 0x7a ;  /* 0x0000007a120b7836 */ /* 0x000fe20000000000 */
[----:B------:R-:W-:-:S02]  /*0cb0*/  IADD3 RZ, P3, R18, 0x7a, RZ ;  /* 0x0000007a12ff7810 */ /* 0x000fc40007f7e0ff */
[----:B------:R-:W-:Y:S02]  /*0cc0*/  SEL R36, R36, R37, !P2 ;  /* 0x0000002524247207 */ /* 0x000fe40005000000 */
[----:B------:R-:W-:Y:S01]  /*0cd0*/  LEA R8, P2, R9, UR6, 0x2 ;  /* 0x0000000609087c11 */ /* 0x000fe2000f8410ff */
[----:B------:R-:W-:-:S03]  /*0ce0*/  IMAD.X R35, RZ, RZ, R10, P3 ;  /* 0x000000ffff237224 */ /* 0x000fc600018e060a */
[----:B------:R-:W-:Y:S02]  /*0cf0*/  LEA.HI.X R9, R9, UR7, R36, 0x2, P2 ;  /* 0x0000000709097c11 */ /* 0x000fe400090f1424 */
[----:B------:R-:W-:Y:S01]  /*0d00*/  ISETP.GE.AND P2, PT, R10, RZ, PT ;  /* 0x000000ff0a00720c */ /* 0x000fe20003f46270 */
[----:B------:R-:W-:-:S03]  /*0d10*/  IMAD.WIDE.U32 R8, R15, 0x1e8, R8 ;  /* 0x000001e80f087825 */ /* 0x000fc600078e0008 */
[----:B------:R-:W-:Y:S02]  /*0d20*/  SEL R11, R11, R18, !P2 ;  /* 0x000000120b0b7207 */ /* 0x000fe40005000000 */
[----:B------:R-:W-:Y:S01]  /*0d30*/  SEL R18, R35, R10, !P2 ;  /* 0x0000000a23127207 */ /* 0x000fe20005000000 */
[----:B------:R-:W-:Y:S01]  /*0d40*/  IMAD.IADD R9, R23, 0x1, R9 ;  /* 0x0000000117097824 */ /* 0x000fe200078e0209 */
[C---:B------:R-:W-:Y:S01]  /*0d50*/  LEA R10, P2, R11.reuse, UR6, 0x2 ;  /* 0x000000060b0a7c11 */ /* 0x040fe2000f8410ff */
[----:B------:R-:W1:Y:S01]  /*0d60*/  LDC.64 R34, c[0x0][0x230] ;  /* 0x00008c00ff227b82 */ /* 0x000e620000000a00 */
[----:B------:R-:W-:Y:S02]  /*0d70*/  IMAD.WIDE R8, R24, 0x4, R8 ;  /* 0x0000000418087825 */ /* 0x000fe400078e0208 */
[----:B------:R-:W-:Y:S02]  /*0d80*/  LEA.HI.X R11, R11, UR7, R18, 0x2, P2 ;  /* 0x000000070b0b7c11 */ /* 0x000fe400090f1412 */
[----:B------:R-:W-:-:S02]  /*0d90*/  IMAD.MOV.U32 R18, RZ, RZ, RZ ;  /* 0x000000ffff127224 */ /* 0x000fc400078e00ff */
[----:B------:R-:W-:-:S04]  /*0da0*/  IMAD.WIDE R8, R17, 0x4, R8 ;  /* 0x0000000411087825 */ /* 0x000fc800078e0208 */
[----:B------:R-:W-:Y:S01]  /*0db0*/  IMAD.WIDE.U32 R10, R15, 0x1e8, R10 ;  /* 0x000001e80f0a7825 */ /* 0x000fe200078e000a */
[----:B------:R2:W3:Y:S01]  /*0dc0*/  @!P0 LDG.E.EL R18, desc[UR4][R8.64] ;  /* 0x0000000408128981 */ /* 0x0004e2000c2e1900 */
[----:B------:R-:W-:Y:S02]  /*0dd0*/  ISETP.GT.AND P3, PT, R31, 0x7f, PT ;  /* 0x0000007f1f00780c */ /* 0x000fe40003f64270 */
[----:B--2---:R-:W-:Y:S02]  /*0de0*/  IMAD.IADD R9, R23, 0x1, R11 ;  /* 0x0000000117097824 */ /* 0x004fe400078e020b */
[----:B------:R-:W-:-:S04]  /*0df0*/  IMAD.MOV.U32 R8, RZ, RZ, R10 ;  /* 0x000000ffff087224 */ /* 0x000fc800078e000a */
[----:B------:R-:W-:-:S04]  /*0e00*/  IMAD.WIDE R8, R24, 0x4, R8 ;  /* 0x0000000418087825 */ /* 0x000fc800078e0208 */
[----:B------:R-:W-:-:S04]  /*0e10*/  IMAD.WIDE R8, R17, 0x4, R8 ;  /* 0x0000000411087825 */ /* 0x000fc800078e0208 */
[----:B------:R-:W-:Y:S01]  /*0e20*/  IMAD.MOV.U32 R17, RZ, RZ, RZ ;  /* 0x000000ffff117224 */ /* 0x000fe200078e00ff */
[----:B------:R-:W-:Y:S01]  /*0e30*/  CS2R R10, SRZ ;  /* 0x00000000000a7805 */ /* 0x000fe2000001ff00 */
[----:B-1----:R-:W-:-:S04]  /*0e40*/  IMAD.WIDE R32, R14, 0x8, R34 ;  /* 0x000000080e207825 */ /* 0x002fc800078e0222 */
[----:B------:R1:W2:Y:S02]  /*0e50*/  @!P0 LDG.E.EL R17, desc[UR4][R8.64] ;  /* 0x0000000408118981 */ /* 0x0002a4000c2e1900 */
[----:B-1----:R-:W-:-:S06]  /*0e60*/  CS2R R8, SRZ ;  /* 0x0000000000087805 */ /* 0x002fcc000001ff00 */
[----:B------:R-:W2:Y:S01]  /*0e70*/  @!P1 LDG.E.EL.128 R8, desc[UR4][R32.64] ;  /* 0x0000000420089981 */ /* 0x000ea2000c2e1d00 */
[----:B------:R-:W-:Y:S02]  /*0e80*/  ISETP.GT.AND P2, PT, R28, 0x7f, PT ;  /* 0x0000007f1c00780c */ /* 0x000fe40003f44270 */
[----:B--2---:R-:W-:Y:S02]  /*0e90*/  SEL R37, R8, RZ, !P1 ;  /* 0x000000ff08257207 */ /* 0x004fe40004800000 */
[----:B------:R-:W-:Y:S02]  /*0ea0*/  SEL R31, R9, RZ, !P1 ;  /* 0x000000ff091f7207 */ /* 0x000fe40004800000 */
[----:B------:R-:W-:Y:S02]  /*0eb0*/  IADD3 R28, P6, R37, 0x7a, RZ ;  /* 0x0000007a251c7810 */ /* 0x000fe40007fde0ff */
[----:B------:R-:W-:Y:S02]  /*0ec0*/  SEL R36, R10, RZ, !P1 ;  /* 0x000000ff0a247207 */ /* 0x000fe40004800000 */
[----:B------:R-:W-:Y:S01]  /*0ed0*/  SEL R10, R11, RZ, !P1 ;  /* 0x000000ff0b0a7207 */ /* 0x000fe20004800000 */
[----:B------:R-:W-:Y:S01]  /*0ee0*/  IMAD.X R8, RZ, RZ, R31, P6 ;  /* 0x000000ffff087224 */ /* 0x000fe200030e061f */
[----:B------:R-:W-:-:S02]  /*0ef0*/  IADD3 R33, P6, R36, 0x7a, RZ ;  /* 0x0000007a24217810 */ /* 0x000fc40007fde0ff */
[----:B------:R-:W-:Y:S02]  /*0f00*/  ISETP.GE.AND P5, PT, R31, RZ, PT ;  /* 0x000000ff1f00720c */ /* 0x000fe40003fa6270 */
[----:B------:R-:W-:Y:S01]  /*0f10*/  ISETP.GE.AND P4, PT, R10, RZ, PT ;  /* 0x000000ff0a00720c */ /* 0x000fe20003f86270 */
[----:B------:R-:W-:Y:S01]  /*0f20*/  IMAD.X R9, RZ, RZ, R10, P6 ;  /* 0x000000ffff097224 */ /* 0x000fe200030e060a */
[----:B------:R-:W-:Y:S02]  /*0f30*/  SEL R32, R8, R31, !P5 ;  /* 0x0000001f08207207 */ /* 0x000fe40006800000 */
[----:B------:R-:W-:Y:S02]  /*0f40*/  SEL R28, R28, R37, !P5 ;  /* 0x000000251c1c7207 */ /* 0x000fe40006800000 */
[----:B------:R-:W-:Y:S02]  /*0f50*/  SEL R31, R9, R10, !P4 ;  /* 0x0000000a091f7207 */ /* 0x000fe40006000000 */
[----:B------:R-:W-:-:S02]  /*0f60*/  CS2R R8, SRZ ;  /* 0x0000000000087805 */ /* 0x000fc4000001ff00 */
[----:B------:R-:W-:Y:S02]  /*0f70*/  SEL R33, R33, R36, !P4 ;  /* 0x0000002421217207 */ /* 0x000fe40006000000 */
[----:B------:R-:W-:Y:S01]  /*0f80*/  CS2R R10, SRZ ;  /* 0x00000000000a7805 */ /* 0x000fe2000001ff00 */
[----:B------:R-:W-:-:S05]  /*0f90*/  IMAD.WIDE R36, R29, 0x8, R34 ;  /* 0x000000081d247825 */ /* 0x000fca00078e0222 */
[----:B------:R-:W2:Y:S02]  /*0fa0*/  @!P1 LDG.E.EL.128 R8, desc[UR4][R36.64] ;  /* 0x0000000424089981 */ /* 0x000ea4000c2e1d00 */
[----:B--2---:R-:W-:Y:S02]  /*0fb0*/  SEL R29, R8, RZ, !P1 ;  /* 0x000000ff081d7207 */ /* 0x004fe40004800000 */
[----:B------:R-:W-:Y:S02]  /*0fc0*/  SEL R38, R9, RZ, !P1 ;  /* 0x000000ff09267207 */ /* 0x000fe40004800000 */
[----:B------:R-:W-:Y:S02]  /*0fd0*/  IADD3 R8, P5, R29, 0x7a, RZ ;  /* 0x0000007a1d087810 */ /* 0x000fe40007fbe0ff */
[----:B------:R-:W-:Y:S02]  /*0fe0*/  ISETP.GE.AND P4, PT, R38, RZ, PT ;  /* 0x000000ff2600720c */ /* 0x000fe40003f86270 */
[----:B------:R-:W-:-:S02]  /*0ff0*/  SEL R9, R11, RZ, !P1 ;  /* 0x000000ff0b097207 */ /* 0x000fc40004800000 */
[----:B------:R-:W-:Y:S01]  /*1000*/  SEL R36, R8, R29, !P4 ;  /* 0x0000001d08247207 */ /* 0x000fe20006000000 */
[----:B------:R-:W-:Y:S01]  /*1010*/  IMAD.X R29, RZ, RZ, R38, P5 ;  /* 0x000000ffff1d7224 */ /* 0x000fe200028e0626 */
[----:B------:R-:W-:-:S04]  /*1020*/  SEL R8, R10, RZ, !P1 ;  /* 0x000000ff0a087207 */ /* 0x000fc80004800000 */
[----:B------:R-:W-:Y:S02]  /*1030*/  IADD3 R11, P5, R8, 0x7a, RZ ;  /* 0x0000007a080b7810 */ /* 0x000fe40007fbe0ff */
[----:B------:R-:W-:Y:S02]  /*1040*/  SEL R29, R29, R38, !P4 ;  /* 0x000000261d1d7207 */ /* 0x000fe40006000000 */
[----:B------:R-:W-:Y:S01]  /*1050*/  ISETP.GE.AND P4, PT, R9, RZ, PT ;  /* 0x000000ff0900720c */ /* 0x000fe20003f86270 */
[----:B------:R-:W-:-:S03]  /*1060*/  IMAD.X R10, RZ, RZ, R9, P5 ;  /* 0x000000ffff0a7224 */ /* 0x000fc600028e0609 */
[----:B------:R-:W-:Y:S02]  /*1070*/  SEL R11, R11, R8, !P4 ;  /* 0x000000080b0b7207 */ /* 0x000fe40006000000 */
[----:B------:R-:W-:Y:S02]  /*1080*/  SEL R10, R10, R9, !P4 ;  /* 0x000000090a0a7207 */ /* 0x000fe40006000000 */
[----:B------:R-:W-:-:S04]  /*1090*/  LEA R8, P4, R28, UR6, 0x2 ;  /* 0x000000061c087c11 */ /* 0x000fc8000f8810ff */
[----:B------:R-:W-:Y:S02]  /*10a0*/  LEA.HI.X R9, R28, UR7, R32, 0x2, P4 ;  /* 0x000000071c097c11 */ /* 0x000fe4000a0f1420 */
[----:B------:R-:W-:Y:S01]  /*10b0*/  LEA R32, P4, R33, UR6, 0x2 ;  /* 0x0000000621207c11 */ /* 0x000fe2000f8810ff */
[----:B------:R-:W-:-:S03]  /*10c0*/  IMAD.WIDE.U32 R8, R21, 0x1e8, R8 ;  /* 0x000001e815087825 */ /* 0x000fc600078e0008 */
[----:B------:R-:W-:Y:S02]  /*10d0*/  LEA.HI.X R33, R33, UR7, R31, 0x2, P4 ;  /* 0x0000000721217c11 */ /* 0x000fe4000a0f141f */
[----:B------:R-:W-:Y:S01]  /*10e0*/  LEA R28, P4, R36, UR6, 0x2 ;  /* 0x00000006241c7c11 */ /* 0x000fe2000f8810ff */
[----:B------:R-:W-:Y:S02]  /*10f0*/  IMAD.IADD R39, R26, 0x1, R9 ;  /* 0x000000011a277824 */ /* 0x000fe400078e0209 */
[----:B------:R-:W-:Y:S01]  /*1100*/  IMAD.WIDE.U32 R32, R21, 0x1e8, R32 ;  /* 0x000001e815207825 */ /* 0x000fe200078e0020 */
[----:B------:R-:W-:Y:S02]  /*1110*/  LEA.HI.X R29, R36, UR7, R29, 0x2, P4 ;  /* 0x00000007241d7c11 */ /* 0x000fe4000a0f141d */
[----:B------:R-:W-:Y:S01]  /*1120*/  LEA R36, P4, R11, UR6, 0x2 ;  /* 0x000000060b247c11 */ /* 0x000fe2000f8810ff */
[----:B------:R-:W-:-:S03]  /*1130*/  IMAD.MOV.U32 R38, RZ, RZ, R8 ;  /* 0x000000ffff267224 */ /* 0x000fc600078e0008 */
[----:B------:R-:W-:Y:S01]  /*1140*/  LEA.HI.X R37, R11, UR7, R10, 0x2, P4 ;  /* 0x000000070b257c11 */ /* 0x000fe2000a0f140a */
[----:B------:R-:W-:-:S04]  /*1150*/  IMAD.WIDE.U32 R10, R21, 0x1e8, R28 ;  /* 0x000001e8150a7825 */ /* 0x000fc800078e001c */
[----:B------:R-:W-:Y:S02]  /*1160*/  IMAD.IADD R29, R26, 0x1, R33 ;  /* 0x000000011a1d7824 */ /* 0x000fe400078e0221 */
[----:B------:R-:W-:-:S04]  /*1170*/  IMAD.WIDE.U32 R36, R21, 0x1e8, R36 ;  /* 0x000001e815247825 */ /* 0x000fc800078e0024 */
[----:B------:R-:W-:-:S04]  /*1180*/  IMAD.HI R33, R4, 0x51eb851f, RZ ;  /* 0x51eb851f04217827 */ /* 0x000fc800078e02ff */
[C---:B------:R-:W-:Y:S02]  /*1190*/  IMAD.IADD R11, R26.reuse, 0x1, R11 ;  /* 0x000000011a0b7824 */ /* 0x040fe400078e020b */
[----:B------:R-:W-:Y:S01]  /*11a0*/  IMAD.IADD R9, R26, 0x1, R37 ;  /* 0x000000011a097824 */ /* 0x000fe200078e0225 */
[----:B------:R-:W-:Y:S01]  /*11b0*/  SHF.R.U32.HI R26, RZ, 0x1f, R33 ;  /* 0x0000001fff1a7819 */ /* 0x000fe20000011621 */
[----:B------:R-:W-:Y:S02]  /*11c0*/  IMAD.MOV.U32 R8, RZ, RZ, R36 ;  /* 0x000000ffff087224 */ /* 0x000fe400078e0024 */
[----:B------:R-:W-:Y:S01]  /*11d0*/  IMAD.WIDE R38, R27, 0x4, R38 ;  /* 0x000000041b267825 */ /* 0x000fe200078e0226 */
[CC--:B------:R-:W-:Y:S02]  /*11e0*/  LEA.HI.SX32 R36, R33.reuse, R26.reuse, 0xf ;  /* 0x0000001a21247211 */ /* 0x0c0fe400078f7aff */
[----:B------:R-:W-:Y:S01]  /*11f0*/  LEA.HI.SX32 R33, R33, R26, 0x17 ;  /* 0x0000001a21217211 */ /* 0x000fe200078fbaff */
[----:B------:R-:W-:-:S02]  /*1200*/  IMAD.MOV.U32 R28, RZ, RZ, R32 ;  /* 0x000000ffff1c7224 */ /* 0x000fc400078e0020 */
[----:B------:R-:W-:Y:S02]  /*1210*/  IMAD R21, R36, 0x1d1200, RZ ;  /* 0x001d120024157824 */ /* 0x000fe400078e02ff */
[----:B------:R-:W-:-:S04]  /*1220*/  IMAD.WIDE R28, R27, 0x4, R28 ;  /* 0x000000041b1c7825 */ /* 0x000fc800078e021c */
[----:B------:R-:W-:-:S04]  /*1230*/  IMAD.WIDE R10, R27, 0x4, R10 ;  /* 0x000000041b0a7825 */ /* 0x000fc800078e020a */
[----:B------:R-:W-:-:S04]  /*1240*/  IMAD.WIDE R8, R27, 0x4, R8 ;  /* 0x000000041b087825 */ /* 0x000fc800078e0208 */
[----:B------:R-:W-:Y:S02]  /*1250*/  IMAD.MOV.U32 R32, RZ, RZ, RZ ;  /* 0x000000ffff207224 */ /* 0x000fe400078e00ff */
[----:B------:R-:W-:-:S04]  /*1260*/  IMAD.WIDE R26, R21, 0x4, R38 ;  /* 0x00000004151a7825 */ /* 0x000fc800078e0226 */
[----:B------:R-:W-:Y:S01]  /*1270*/  IMAD.MOV.U32 R31, RZ, RZ, RZ ;  /* 0x000000ffff1f7224 */ /* 0x000fe200078e00ff */
[----:B------:R1:W2:Y:S01]  /*1280*/  @!P1 LDG.E.EL R32, desc[UR4][R26.64] ;  /* 0x000000041a209981 */ /* 0x0002a2000c2e1900 */
[----:B------:R-:W-:-:S04]  /*1290*/  IMAD.WIDE R10, R21, 0x4, R10 ;  /* 0x00000004150a7825 */ /* 0x000fc800078e020a */
[C---:B------:R-:W-:Y:S01]  /*12a0*/  IMAD.WIDE R8, R21.reuse, 0x4, R8 ;  /* 0x0000000415087825 */ /* 0x040fe200078e0208 */
[----:B------:R3:W2:Y:S03]  /*12b0*/  @!P1 LDG.E.EL R31, desc[UR4][R10.64] ;  /* 0x000000040a1f9981 */ /* 0x0006a6000c2e1900 */
[----:B------:R-:W-:Y:S01]  /*12c0*/  IMAD.WIDE R28, R21, 0x4, R28 ;  /* 0x00000004151c7825 */ /* 0x000fe200078e021c */
[----:B-1----:R-:W-:-:S06]  /*12d0*/  CS2R R26, SRZ ;  /* 0x00000000001a7805 */ /* 0x002fcc000001ff00 */
[----:B------:R1:W2:Y:S01]  /*12e0*/  @!P1 LDG.E.EL R27, desc[UR4][R8.64] ;  /* 0x00000004081b9981 */ /* 0x0002a2000c2e1900 */
[----:B0--3--:R-:W-:-:S03]  /*12f0*/  CS2R R10, SRZ ;  /* 0x00000000000a7805 */ /* 0x009fc6000001ff00 */
[----:B------:R0:W3:Y:S01]  /*1300*/  @!P1 LDG.E.EL R26, desc[UR4][R28.64] ;  /* 0x000000041c1a9981 */ /* 0x0000e2000c2e1900 */
[----:B-1----:R-:W-:Y:S01]  /*1310*/  CS2R R8, SRZ ;  /* 0x0000000000087805 */ /* 0x002fe2000001ff00 */
[----:B0-----:R-:W-:-:S05]  /*1320*/  IMAD.WIDE R28, R13, 0x8, R34 ;  /* 0x000000080d1c7825 */ /* 0x001fca00078e0222 */
[----:B------:R-:W2:Y:S01]  /*1330*/  @!P0 LDG.E.EL.128 R8, desc[UR4][R28.64] ;  /* 0x000000041c088981 */ /* 0x000ea2000c2e1d00 */
[----:B------:R-:W-:-:S04]  /*1340*/  LEA.HI R20, R20, R20, RZ, 0x8 ;  /* 0x0000001414147211 */ /* 0x000fc800078f40ff */
[----:B------:R-:W-:-:S05]  /*1350*/  LOP3.LUT R20, R20, 0xffffff00, RZ, 0xc0, !PT ;  /* 0xffffff0014147812 */ /* 0x000fca00078ec0ff */
[C---:B------:R-:W-:Y:S02]  /*1360*/  IMAD.IADD R21, R33.reuse, 0x1, -R20 ;  /* 0x0000000121157824 */ /* 0x040fe400078e0a14 */
[----:B------:R-:W-:-:S04]  /*1370*/  IMAD R33, R33, -0x640, R4 ;  /* 0xfffff9c021217824 */ /* 0x000fc800078e0204 */
[----:B------:R-:W-:Y:S02]  /*1380*/  IMAD R20, R36, 0x32000, R33 ;  /* 0x0003200024147824 */ /* 0x000fe400078e0221 */
[----:B------:R-:W-:-:S04]  /*1390*/  IMAD.WIDE R36, R30, 0x8, R34 ;  /* 0x000000081e247825 */ /* 0x000fc800078e0222 */
[----:B------:R-:W-:Y:S01]  /*13a0*/  VIADD R30, R4, 0x200 ;  /* 0x00000200041e7836 */ /* 0x000fe20000000000 */
[----:B------:R-:W-:Y:S02]  /*13b0*/  LEA.HI R25, R25, R25, RZ, 0x8 ;  /* 0x0000001919197211 */ /* 0x000fe400078f40ff */
[----:B--2---:R-:W-:Y:S01]  /*13c0*/  SEL R38, R8, RZ, !P0 ;  /* 0x000000ff08267207 */ /* 0x004fe20004000000 */
[----:B------:R-:W-:Y:S01]  /*13d0*/  IMAD.HI R8, R30, 0x51eb851f, RZ ;  /* 0x51eb851f1e087827 */ /* 0x000fe200078e02ff */
[----:B------:R-:W-:Y:S02]  /*13e0*/  SEL R33, R9, RZ, !P0 ;  /* 0x000000ff09217207 */ /* 0x000fe40004000000 */
[----:B------:R-:W-:Y:S01]  /*13f0*/  IADD3 RZ, P5, R38, 0x7a, RZ ;  /* 0x0000007a26ff7810 */ /* 0x000fe20007fbe0ff */
[----:B------:R-:W-:Y:S01]  /*1400*/  VIADD R35, R38, 0x7a ;  /* 0x0000007a26237836 */ /* 0x000fe20000000000 */
[----:B------:R-:W-:Y:S02]  /*1410*/  SHF.R.U32.HI R29, RZ, 0x1f, R8 ;  /* 0x0000001fff1d7819 */ /* 0x000fe40000011608 */
[----:B------:R-:W-:-:S02]  /*1420*/  ISETP.GE.AND P4, PT, R33, RZ, PT ;  /* 0x000000ff2100720c */ /* 0x000fc40003f86270 */
[CC--:B------:R-:W-:Y:S02]  /*1430*/  LEA.HI.SX32 R34, R8.reuse, R29.reuse, 0xf ;  /* 0x0000001d08227211 */ /* 0x0c0fe400078f7aff */
[----:B------:R-:W-:Y:S01]  /*1440*/  SEL R9, R35, R38, !P4 ;  /* 0x0000002623097207 */ /* 0x000fe20006000000 */
[----:B------:R-:W-:Y:S01]  /*1450*/  IMAD.X R38, RZ, RZ, R33, P5 ;  /* 0x000000ffff267224 */ /* 0x000fe200028e0621 */
[----:B------:R-:W-:Y:S02]  /*1460*/  LEA.HI.SX32 R29, R8, R29, 0x17 ;  /* 0x0000001d081d7211 */ /* 0x000fe400078fbaff */
[----:B------:R-:W-:Y:S02]  /*1470*/  LOP3.LUT R8, R25, 0xffffff00, RZ, 0xc0, !PT ;  /* 0xffffff0019087812 */ /* 0x000fe400078ec0ff */
[----:B------:R-:W-:Y:S01]  /*1480*/  SEL R38, R38, R33, !P4 ;  /* 0x0000002126267207 */ /* 0x000fe20006000000 */
[C---:B------:R-:W-:Y:S02]  /*1490*/  IMAD R28, R29.reuse, -0x640, R30 ;  /* 0xfffff9c01d1c7824 */ /* 0x040fe400078e021e */
[----:B------:R-:W-:Y:S01]  /*14a0*/  IMAD.IADD R29, R29, 0x1, -R8 ;  /* 0x000000011d1d7824 */ /* 0x000fe200078e0a08 */
[----:B------:R-:W-:-:S04]  /*14b0*/  LEA R8, P4, R9, UR6, 0x2 ;  /* 0x0000000609087c11 */ /* 0x000fc8000f8810ff */
[----:B------:R-:W-:Y:S02]  /*14c0*/  LEA.HI.X R9, R9, UR7, R38, 0x2, P4 ;  /* 0x0000000709097c11 */ /* 0x000fe4000a0f1426 */
[----:B------:R-:W-:Y:S01]  /*14d0*/  SEL R10, R10, RZ, !P0 ;  /* 0x000000ff0a0a7207 */ /* 0x000fe20004000000 */
[----:B------:R-:W-:Y:S01]  /*14e0*/  IMAD.WIDE.U32 R8, R15, 0x1e8, R8 ;  /* 0x000001e80f087825 */ /* 0x000fe200078e0008 */
[----:B------:R-:W-:-:S03]  /*14f0*/  SEL R30, R11, RZ, !P0 ;  /* 0x000000ff0b1e7207 */ /* 0x000fc60004000000 */
[----:B------:R-:W-:Y:S01]  /*1500*/  IMAD.IADD R9, R23, 0x1, R9 ;  /* 0x0000000117097824 */ /* 0x000fe200078e0209 */
[----:B------:R-:W-:Y:S01]  /*1510*/  IADD3 RZ, P5, R10, 0x7a, RZ ;  /* 0x0000007a0aff7810 */ /* 0x000fe20007fbe0ff */
[----:B------:R-:W-:Y:S01]  /*1520*/  VIADD R11, R10, 0x7a ;  /* 0x0000007a0a0b7836 */ /* 0x000fe20000000000 */
[----:B------:R-:W-:Y:S01]  /*1530*/  ISETP.GE.AND P4, PT, R30, RZ, PT ;  /* 0x000000ff1e00720c */ /* 0x000fe20003f86270 */
[----:B------:R-:W-:-:S04]  /*1540*/  IMAD.WIDE R8, R24, 0x4, R8 ;  /* 0x0000000418087825 */ /* 0x000fc800078e0208 */
[C---:B------:R-:W-:Y:S02]  /*1550*/  IMAD R28, R34.reuse, 0x32000, R28 ;  /* 0x00032000221c7824 */ /* 0x040fe400078e021c */
[----:B------:R-:W-:Y:S01]  /*1560*/  IMAD R34, R34, 0x1d1200, RZ ;  /* 0x001d120022227824 */ /* 0x000fe200078e02ff */
[----:B------:R-:W-:Y:S01]  /*1570*/  SEL R10, R11, R10, !P4 ;  /* 0x0000000a0b0a7207 */ /* 0x000fe20006000000 */
[----:B------:R-:W-:Y:S02]  /*1580*/  IMAD.MOV.U32 R25, RZ, RZ, RZ ;  /* 0x000000ffff197224 */ /* 0x000fe400078e00ff */
[----:B------:R-:W-:-:S04]  /*1590*/  IMAD.WIDE R8, R34, 0x4, R8 ;  /* 0x0000000422087825 */ /* 0x000fc800078e0208 */
[----:B------:R-:W-:Y:S01]  /*15a0*/  IMAD.X R11, RZ, RZ, R30, P5 ;  /* 0x000000ffff0b7224 */ /* 0x000fe200028e061e */
[----:B------:R0:W2:Y:S04]  /*15b0*/  @!P0 LDG.E.EL R25, desc[UR4][R8.64] ;  /* 0x0000000408198981 */ /* 0x0000a8000c2e1900 */
[----:B------:R-:W-:Y:S02]  /*15c0*/  SEL R11, R11, R30, !P4 ;  /* 0x0000001e0b0b7207 */ /* 0x000fe40006000000 */
[----:B0-----:R-:W-:-:S04]  /*15d0*/  LEA R8, P4, R10, UR6, 0x2 ;  /* 0x000000060a087c11 */ /* 0x001fc8000f8810ff */
[----:B------:R-:W-:-:S03]  /*15e0*/  LEA.HI.X R9, R10, UR7, R11, 0x2, P4 ;  /* 0x000000070a097c11 */ /* 0x000fc6000a0f140b */
[----:B------:R-:W-:-:S04]  /*15f0*/  IMAD.WIDE.U32 R8, R15, 0x1e8, R8 ;  /* 0x000001e80f087825 */ /* 0x000fc800078e0008 */
[----:B------:R-:W-:Y:S02]  /*1600*/  IMAD.IADD R9, R23, 0x1, R9 ;  /* 0x0000000117097824 */ /* 0x000fe400078e0209 */
[----:B------:R-:W-:-:S04]  /*1610*/  IMAD.WIDE R8, R24, 0x4, R8 ;  /* 0x0000000418087825 */ /* 0x000fc800078e0208 */
[----:B------:R-:W-:Y:S02]  /*1620*/  IMAD.MOV.U32 R33, RZ, RZ, RZ ;  /* 0x000000ffff217224 */ /* 0x000fe400078e00ff */
[----:B------:R-:W-:Y:S01]  /*1630*/  IMAD.WIDE R8, R34, 0x4, R8 ;  /* 0x0000000422087825 */ /* 0x000fe200078e0208 */
[----:B------:R-:W-:-:S04]  /*1640*/  CS2R R10, SRZ ;  /* 0x00000000000a7805 */ /* 0x000fc8000001ff00 */
[----:B------:R0:W2:Y:S02]  /*1650*/  @!P0 LDG.E.EL R33, desc[UR4][R8.64] ;  /* 0x0000000408218981 */ /* 0x0000a4000c2e1900 */
[----:B0-----:R-:W-:-:S06]  /*1660*/  CS2R R8, SRZ ;  /* 0x0000000000087805 */ /* 0x001fcc000001ff00 */
[----:B------:R-:W2:Y:S02]  /*1670*/  @!P0 LDG.E.EL.128 R8, desc[UR4][R36.64] ;  /* 0x0000000424088981 */ /* 0x000ea4000c2e1d00 */
[----:B--2---:R-:W-:Y:S02]  /*1680*/  SEL R30, R8, RZ, !P0 ;  /* 0x000000ff081e7207 */ /* 0x004fe40004000000 */
        /* <DEDUP_REMOVED lines=16> */
[----:B------:R-:W-:-:S03]  /*1790*/  IMAD.WIDE R8, R24, 0x4, R8 ;  /* 0x0000000418087825 */ /* 0x000fc600078e0208 */
[----:B------:R-:W-:Y:S01]  /*17a0*/  SEL R10, R11, R10, !P4 ;  /* 0x0000000a0b0a7207 */ /* 0x000fe20006000000 */
[----:B------:R-:W-:Y:S02]  /*17b0*/  IMAD.MOV.U32 R30, RZ, RZ, RZ ;  /* 0x000000ffff1e7224 */ /* 0x000fe400078e00ff */
[----:B------:R-:W-:-:S04]  /*17c0*/  IMAD.WIDE R8, R34, 0x4, R8 ;  /* 0x0000000422087825 */ /* 0x000fc800078e0208 */
[----:B------:R-:W-:Y:S01]  /*17d0*/  IMAD.X R11, RZ, RZ, R36, P5 ;  /* 0x000000ffff0b7224 */ /* 0x000fe200028e0624 */
[----:B------:R0:W2:Y:S04]  /*17e0*/  @!P0 LDG.E.EL R30, desc[UR4][R8.64] ;  /* 0x00000004081e8981 */ /* 0x0000a8000c2e1900 */
[----:B------:R-:W-:Y:S02]  /*17f0*/  SEL R11, R11, R36, !P4 ;  /* 0x000000240b0b7207 */ /* 0x000fe40006000000 */
[----:B------:R-:W1:Y:S01]  /*1800*/  LDC.64 R36, c[0x0][0x238] ;  /* 0x00008e00ff247b82 */ /* 0x000e620000000a00 */
[----:B0-----:R-:W-:-:S04]  /*1810*/  LEA R8, P4, R10, UR6, 0x2 ;  /* 0x000000060a087c11 */ /* 0x001fc8000f8810ff */
[----:B------:R-:W-:-:S03]  /*1820*/  LEA.HI.X R9, R10, UR7, R11, 0x2, P4 ;  /* 0x000000070a097c11 */ /* 0x000fc6000a0f140b */
[----:B------:R-:W-:-:S04]  /*1830*/  IMAD.WIDE.U32 R8, R15, 0x1e8, R8 ;  /* 0x000001e80f087825 */ /* 0x000fc800078e0008 */
[----:B------:R-:W-:Y:S02]  /*1840*/  IMAD.IADD R9, R23, 0x1, R9 ;  /* 0x0000000117097824 */ /* 0x000fe400078e0209 */
[----:B------:R-:W-:Y:S01]  /*1850*/  IMAD.WIDE R8, R24, 0x4, R8 ;  /* 0x0000000418087825 */ /* 0x000fe200078e0208 */
[----:B------:R-:W-:-:S03]  /*1860*/  CS2R R10, SRZ ;  /* 0x00000000000a7805 */ /* 0x000fc6000001ff00 */
[----:B-1----:R-:W-:-:S04]  /*1870*/  IMAD.WIDE R14, R14, 0x4, R36 ;  /* 0x000000040e0e7825 */ /* 0x002fc800078e0224 */
[----:B------:R-:W-:Y:S01]  /*1880*/  IMAD.WIDE R34, R34, 0x4, R8 ;  /* 0x0000000422227825 */ /* 0x000fe200078e0208 */
[----:B------:R-:W-:-:S06]  /*1890*/  CS2R R8, SRZ ;  /* 0x0000000000087805 */ /* 0x000fcc000001ff00 */
[----:B------:R0:W2:Y:S01]  /*18a0*/  @!P1 LDG.E.EL.128 R8, desc[UR4][R14.64] ;  /* 0x000000040e089981 */ /* 0x0000a2000c2e1d00 */
[----:B------:R-:W-:Y:S02]  /*18b0*/  SEL R12, R12, RZ, !P1 ;  /* 0x000000ff0c0c7207 */ /* 0x000fe40004800000 */
[----:B------:R-:W-:Y:S01]  /*18c0*/  SEL R39, R32, RZ, !P1 ;  /* 0x000000ff20277207 */ /* 0x000fe20004800000 */
[----:B------:R-:W-:-:S04]  /*18d0*/  IMAD.WIDE R36, R13, 0x4, R36 ;  /* 0x000000040d247825 */ /* 0x000fc800078e0224 */
[----:B------:R-:W-:Y:S01]  /*18e0*/  FADD R39, -R12, R39 ;  /* 0x000000270c277221 */ /* 0x000fe20000000100 */
[----:B0-----:R-:W-:Y:S02]  /*18f0*/  CS2R R14, SRZ ;  /* 0x00000000000e7805 */ /* 0x001fe4000001ff00 */
[----:B--2---:R-:W-:-:S05]  /*1900*/  SEL R8, R8, RZ, !P1 ;  /* 0x000000ff08087207 */ /* 0x004fca0004800000 */
[----:B------:R-:W-:Y:S01]  /*1910*/  FFMA R32, R39, R8, R12 ;  /* 0x0000000827207223 */ /* 0x000fe2000000000c */
[----:B------:R-:W-:Y:S02]  /*1920*/  CS2R R12, SRZ ;  /* 0x00000000000c7805 */ /* 0x000fe4000001ff00 */
[----:B-----5:R-:W-:Y:S01]  /*1930*/  SEL R5, R5, RZ, !P1 ;  /* 0x000000ff05057207 */ /* 0x020fe20004800000 */
[----:B------:R-:W0:Y:S03]  /*1940*/  LDC.64 R38, c[0x0][0x210] ;  /* 0x00008400ff267b82 */ /* 0x000e260000000a00 */
[----:B------:R1:W2:Y:S01]  /*1950*/  @!P0 LDG.E.EL.128 R12, desc[UR4][R36.64] ;  /* 0x00000004240c8981 */ /* 0x0002a2000c2e1d00 */
[----:B------:R-:W-:Y:S02]  /*1960*/  SEL R8, R31, RZ, !P1 ;  /* 0x000000ff1f087207 */ /* 0x000fe40004800000 */
[----:B------:R-:W-:-:S03]  /*1970*/  SEL R10, R10, RZ, !P1 ;  /* 0x000000ff0a0a7207 */ /* 0x000fc60004800000 */
[----:B------:R-:W-:Y:S01]  /*1980*/  FADD R8, -R5, R8 ;  /* 0x0000000805087221 */ /* 0x000fe20000000100 */
[----:B------:R-:W-:Y:S02]  /*1990*/  SEL R3, R3, RZ, !P1 ;  /* 0x000000ff03037207 */ /* 0x000fe40004800000 */
[----:B---3--:R-:W-:Y:S01]  /*19a0*/  SEL R26, R26, RZ, !P1 ;  /* 0x000000ff1a1a7207 */ /* 0x008fe20004800000 */
[----:B-1----:R-:W1:Y:S01]  /*19b0*/  LDC.64 R36, c[0x0][0x240] ;  /* 0x00009000ff247b82 */ /* 0x002e620000000a00 */
[----:B------:R-:W-:Y:S01]  /*19c0*/  FFMA R5, R8, R10, R5 ;  /* 0x0000000a08057223 */ /* 0x000fe20000000005 */
[----:B------:R-:W-:Y:S02]  /*19d0*/  SEL R7, R7, RZ, !P0 ;  /* 0x000000ff07077207 */ /* 0x000fe40004000000 */
[----:B------:R-:W-:Y:S01]  /*19e0*/  SEL R10, R25, RZ, !P0 ;  /* 0x000000ff190a7207 */ /* 0x000fe20004000000 */
[----:B------:R-:W-:Y:S01]  /*19f0*/  FADD R26, -R3, R26 ;  /* 0x0000001a031a7221 */ /* 0x000fe20000000100 */
[----:B------:R-:W-:Y:S01]  /*1a00*/  SEL R9, R9, RZ, !P1 ;  /* 0x000000ff09097207 */ /* 0x000fe20004800000 */
[----:B------:R-:W-:Y:S01]  /*1a10*/  IMAD.MOV.U32 R23, RZ, RZ, RZ ;  /* 0x000000ffff177224 */ /* 0x000fe200078e00ff */
[----:B----4-:R-:W-:Y:S01]  /*1a20*/  SEL R6, R6, RZ, !P1 ;  /* 0x000000ff06067207 */ /* 0x010fe20004800000 */
[----:B------:R-:W-:Y:S01]  /*1a30*/  FADD R10, -R7, R10 ;  /* 0x0000000a070a7221 */ /* 0x000fe20000000100 */
[----:B------:R-:W-:Y:S01]  /*1a40*/  SEL R27, R27, RZ, !P1 ;  /* 0x000000ff1b1b7207 */ /* 0x000fe20004800000 */
[----:B------:R-:W-:Y:S01]  /*1a50*/  FFMA R3, R26, R9, R3 ;  /* 0x000000091a037223 */ /* 0x000fe20000000003 */
[----:B------:R-:W-:Y:S01]  /*1a60*/  SEL R16, R16, RZ, !P0 ;  /* 0x000000ff10107207 */ /* 0x000fe20004000000 */
[----:B------:R3:W4:Y:S01]  /*1a70*/  @!P0 LDG.E.EL R23, desc[UR4][R34.64] ;  /* 0x0000000422178981 */ /* 0x000722000c2e1900 */
[----:B------:R-:W-:Y:S01]  /*1a80*/  SEL R33, R33, RZ, !P0 ;  /* 0x000000ff21217207 */ /* 0x000fe20004000000 */
[----:B------:R-:W-:Y:S01]  /*1a90*/  FADD R27, -R6, R27 ;  /* 0x0000001b061b7221 */ /* 0x000fe20000000100 */
[----:B------:R-:W-:-:S03]  /*1aa0*/  SEL R11, R11, RZ, !P1 ;  /* 0x000000ff0b0b7207 */ /* 0x000fc60004800000 */
[----:B------:R-:W-:Y:S01]  /*1ab0*/  FADD R33, -R16, R33 ;  /* 0x0000002110217221 */ /* 0x000fe20000000100 */
[----:B------:R-:W-:Y:S01]  /*1ac0*/  IMAD.MOV.U32 R31, RZ, RZ, RZ ;  /* 0x000000ffff1f7224 */ /* 0x000fe200078e00ff */
[----:B---3--:R-:W-:Y:S01]  /*1ad0*/  CS2R R34, SRZ ;  /* 0x0000000000227805 */ /* 0x008fe2000001ff00 */
[----:B-1----:R-:W-:-:S05]  /*1ae0*/  IMAD.WIDE R40, R0, 0x4, R36 ;  /* 0x0000000400287825 */ /* 0x002fca00078e0224 */
[----:B------:R-:W3:Y:S01]  /*1af0*/  @!P1 LDG.E.EL R31, desc[UR4][R40.64] ;  /* 0x00000004281f9981 */ /* 0x000ee2000c2e1900 */
[----:B------:R-:W-:-:S03]  /*1b00*/  IMAD.WIDE R36, R2, 0x4, R36 ;  /* 0x0000000402247825 */ /* 0x000fc600078e0224 */
[----:B------:R-:W5:Y:S01]  /*1b10*/  @!P1 LDG.E.EL R35, desc[UR4][R40.64] ;  /* 0x0000000428239981 */ /* 0x000f62000c2e1900 */
[----:B--2---:R-:W-:Y:S02]  /*1b20*/  SEL R8, R12, RZ, !P0 ;  /* 0x000000ff0c087207 */ /* 0x004fe40004000000 */
[----:B------:R-:W-:-:S03]  /*1b30*/  SEL R9, R13, RZ, !P0 ;  /* 0x000000ff0d097207 */ /* 0x000fc60004000000 */
[----:B------:R-:W-:Y:S01]  /*1b40*/  FFMA R13, R10, R8, R7 ;  /* 0x000000080a0d7223 */ /* 0x000fe20000000007 */
[C---:B------:R-:W-:Y:S02]  /*1b50*/  IMAD R7, R22.reuse, -0x64000, R4 ;  /* 0xfff9c00016077824 */ /* 0x040fe400078e0204 */
[----:B------:R-:W-:Y:S01]  /*1b60*/  FFMA R12, R27, R11, R6 ;  /* 0x0000000b1b0c7223 */ /* 0x000fe20000000006 */
[----:B------:R-:W-:Y:S01]  /*1b70*/  FFMA R6, R33, R9, R16 ;  /* 0x0000000921067223 */ /* 0x000fe20000000010 */
[----:B------:R-:W-:Y:S01]  /*1b80*/  IMAD R7, R22, 0x32000, R7 ;  /* 0x0003200016077824 */ /* 0x000fe200078e0207 */
[----:B------:R-:W-:Y:S02]  /*1b90*/  CS2R R8, SRZ ;  /* 0x0000000000087805 */ /* 0x000fe4000001ff00 */
[----:B------:R-:W-:Y:S01]  /*1ba0*/  CS2R R10, SRZ ;  /* 0x00000000000a7805 */ /* 0x000fe2000001ff00 */
[----:B0-----:R-:W-:Y:S01]  /*1bb0*/  IMAD.WIDE R24, R7, 0x4, R38 ;  /* 0x0000000407187825 */ /* 0x001fe200078e0226 */
[----:B------:R-:W-:-:S04]  /*1bc0*/  CS2R R26, SRZ ;  /* 0x00000000001a7805 */ /* 0x000fc8000001ff00 */
[----:B------:R0:W2:Y:S01]  /*1bd0*/  @!P1 LDG.E.128 R8, desc[UR4][R24.64] ;  /* 0x0000000418089981 */ /* 0x0000a2000c1e1d00 */
[----:B------:R-:W-:-:S04]  /*1be0*/  IMAD.WIDE R38, R19, 0x4, R38 ;  /* 0x0000000413267825 */ /* 0x000fc800078e0226 */
[----:B------:R-:W-:Y:S02]  /*1bf0*/  IMAD.MOV.U32 R16, RZ, RZ, RZ ;  /* 0x000000ffff107224 */ /* 0x000fe400078e00ff */
[----:B0-----:R-:W-:-:S04]  /*1c00*/  IMAD.MOV.U32 R24, RZ, RZ, RZ ;  /* 0x000000ffff187224 */ /* 0x001fc800078e00ff */
[----:B------:R-:W2:Y:S01]  /*1c10*/  @!P1 LDG.E.EL R16, desc[UR4][R40.64] ;  /* 0x0000000428109981 */ /* 0x000ea2000c2e1900 */
[----:B------:R-:W-:Y:S02]  /*1c20*/  IMAD.MOV.U32 R25, RZ, RZ, RZ ;  /* 0x000000ffff197224 */ /* 0x000fe400078e00ff */
[----:B------:R-:W-:Y:S02]  /*1c30*/  IMAD.MOV.U32 R19, RZ, RZ, RZ ;  /* 0x000000ffff137224 */ /* 0x000fe400078e00ff */
[----:B------:R-:W-:Y:S02]  /*1c40*/  IMAD.MOV.U32 R33, RZ, RZ, RZ ;  /* 0x000000ffff217224 */ /* 0x000fe400078e00ff */
[----:B------:R0:W2:Y:S04]  /*1c50*/  @!P0 LDG.E.128 R24, desc[UR4][R38.64] ;  /* 0x0000000426188981 */ /* 0x0000a8000c1e1d00 */
[----:B------:R-:W2:Y:S04]  /*1c60*/  @!P0 LDG.E.EL R19, desc[UR4][R36.64] ;  /* 0x0000000424138981 */ /* 0x000ea8000c2e1900 */
[----:B------:R-:W2:Y:S01]  /*1c70*/  @!P1 LDG.E.EL R33, desc[UR4][R40.64] ;  /* 0x0000000428219981 */ /* 0x000ea2000c2e1900 */
[----:B------:R-:W-:Y:S01]  /*1c80*/  SEL R7, R18, RZ, !P0 ;  /* 0x000000ff12077207 */ /* 0x000fe20004000000 */
[----:B0-----:R-:W0:Y:S01]  /*1c90*/  LDC.64 R38, c[0x0][0x248] ;  /* 0x00009200ff267b82 */ /* 0x001e220000000a00 */
[----:B------:R-:W-:-:S02]  /*1ca0*/  SEL R30, R30, RZ, !P0 ;  /* 0x000000ff1e1e7207 */ /* 0x000fc40004000000 */
[----:B------:R-:W-:Y:S02]  /*1cb0*/  SEL R0, R14, RZ, !P0 ;  /* 0x000000ff0e007207 */ /* 0x000fe40004000000 */
[----:B------:R-:W-:Y:S01]  /*1cc0*/  SEL R18, R15, RZ, !P0 ;  /* 0x000000ff0f127207 */ /* 0x000fe20004000000 */
[----:B------:R-:W-:Y:S02]  /*1cd0*/  FADD R30, -R7, R30 ;  /* 0x0000001e071e7221 */ /* 0x000fe40000000100 */
[----:B------:R-:W1:Y:S01]  /*1ce0*/  LDC.64 R14, c[0x0][0x250] ;  /* 0x00009400ff0e7b82 */ /* 0x000e620000000a00 */
[----:B------:R-:W-:Y:S02]  /*1cf0*/  SEL R17, R17, RZ, !P0 ;  /* 0x000000ff11117207 */ /* 0x000fe40004000000 */
[----:B----4-:R-:W-:Y:S01]  /*1d00*/  SEL R2, R23, RZ, !P0 ;  /* 0x000000ff17027207 */ /* 0x010fe20004000000 */
[----:B------:R-:W-:Y:S01]  /*1d10*/  FFMA R0, R30, R0, R7 ;  /* 0x000000001e007223 */ /* 0x000fe20000000007 */
[----:B------:R-:W-:Y:S01]  /*1d20*/  CS2R R22, SRZ ;  /* 0x0000000000167805 */ /* 0x000fe2000001ff00 */
[----:B------:R-:W-:-:S02]  /*1d30*/  IMAD.MOV.U32 R7, RZ, RZ, RZ ;  /* 0x000000ffff077224 */ /* 0x000fc400078e00ff */
[----:B------:R-:W-:-:S03]  /*1d40*/  FADD R2, -R17, R2 ;  /* 0x0000000211027221 */ /* 0x000fc60000000100 */
[----:B------:R-:W4:Y:S01]  /*1d50*/  @!P0 LDG.E.EL R23, desc[UR4][R36.64] ;  /* 0x0000000424178981 */ /* 0x000f22000c2e1900 */
[----:B------:R-:W-:-:S03]  /*1d60*/  FFMA R2, R2, R18, R17 ;  /* 0x0000001202027223 */ /* 0x000fc60000000011 */
[----:B------:R-:W4:Y:S04]  /*1d70*/  @!P0 LDG.E.EL R7, desc[UR4][R36.64] ;  /* 0x0000000424078981 */ /* 0x000f28000c2e1900 */
[----:B------:R0:W4:Y:S01]  /*1d80*/  @!P0 LDG.E.EL R22, desc[UR4][R36.64] ;  /* 0x0000000424168981 */ /* 0x000122000c2e1900 */
[----:B---3--:R-:W-:Y:S01]  /*1d90*/  SEL R31, R31, RZ, !P1 ;  /* 0x000000ff1f1f7207 */ /* 0x008fe20004800000 */
[----:B------:R-:W-:Y:S01]  /*1da0*/  VIADD R21, R21, 0xffffff80 ;  /* 0xffffff8015157836 */ /* 0x000fe20000000000 */
[----:B-----5:R-:W-:Y:S01]  /*1db0*/  SEL R35, R35, RZ, !P1 ;  /* 0x000000ff23237207 */ /* 0x020fe20004800000 */
[----:B------:R-:W-:Y:S02]  /*1dc0*/  VIADD R18, R29, 0xffffff80 ;  /* 0xffffff801d127836 */ /* 0x000fe40000000000 */
[----:B------:R-:W-:Y:S01]  /*1dd0*/  IMAD.MOV.U32 R29, RZ, RZ, RZ ;  /* 0x000000ffff1d7224 */ /* 0x000fe200078e00ff */
[----:B--2---:R-:W-:-:S02]  /*1de0*/  SEL R17, R8, RZ, !P1 ;  /* 0x000000ff08117207 */ /* 0x004fc40004800000 */
[----:B0-----:R-:W-:-:S03]  /*1df0*/  SEL R36, R9, RZ, !P1 ;  /* 0x000000ff09247207 */ /* 0x001fc60004800000 */
[----:B------:R-:W-:Y:S02]  /*1e00*/  FADD R32, -R17, R32 ;  /* 0x0000002011207221 */ /* 0x000fe40000000100 */
[----:B------:R-:W-:Y:S01]  /*1e10*/  FADD R3, -R36, R3 ;  /* 0x0000000324037221 */ /* 0x000fe20000000100 */
[----:B------:R-:W-:Y:S01]  /*1e20*/  SEL R11, R11, RZ, !P1 ;  /* 0x000000ff0b0b7207 */ /* 0x000fe20004800000 */
[----:B------:R-:W-:Y:S01]  /*1e30*/  FFMA R8, R32, R31, R17 ;  /* 0x0000001f20087223 */ /* 0x000fe20000000011 */
[----:B------:R-:W-:Y:S01]  /*1e40*/  CS2R R30, SRZ ;  /* 0x00000000001e7805 */ /* 0x000fe2000001ff00 */
[----:B------:R-:W-:Y:S02]  /*1e50*/  IMAD R17, R21, 0x640, R20 ;  /* 0x0000064015117824 */ /* 0x000fe400078e0214 */
[----:B------:R-:W-:Y:S01]  /*1e60*/  FFMA R9, R3, R35, R36 ;  /* 0x0000002303097223 */ /* 0x000fe20000000024 */
[----:B------:R-:W-:Y:S01]  /*1e70*/  IMAD.MOV.U32 R32, RZ, RZ, RZ ;  /* 0x000000ffff207224 */ /* 0x000fe200078e00ff */
[----:B------:R-:W-:Y:S01]  /*1e80*/  SEL R10, R10, RZ, !P1 ;  /* 0x000000ff0a0a7207 */ /* 0x000fe20004800000 */
[----:B-1----:R-:W-:Y:S01]  /*1e90*/  IMAD.WIDE R20, R21, 0x4, R14 ;  /* 0x0000000415147825 */ /* 0x002fe200078e020e */
[----:B------:R-:W-:-:S03]  /*1ea0*/  SEL R24, R24, RZ, !P0 ;  /* 0x000000ff18187207 */ /* 0x000fc60004000000 */
[----:B------:R-:W-:Y:S01]  /*1eb0*/  IMAD.MOV.U32 R36, RZ, RZ, RZ ;  /* 0x000000ffff247224 */ /* 0x000fe200078e00ff */
[----:B------:R-:W-:Y:S01]  /*1ec0*/  SEL R16, R16, RZ, !P1 ;  /* 0x000000ff10107207 */ /* 0x000fe20004800000 */
[----:B------:R-:W-:Y:S01]  /*1ed0*/  IMAD.MOV.U32 R35, RZ, RZ, RZ ;  /* 0x000000ffff237224 */ /* 0x000fe200078e00ff */
[----:B------:R-:W-:Y:S01]  /*1ee0*/  SEL R19, R19, RZ, !P0 ;  /* 0x000000ff13137207 */ /* 0x000fe20004000000 */
[----:B------:R-:W-:Y:S02]  /*1ef0*/  IMAD.MOV.U32 R3, RZ, RZ, RZ ;  /* 0x000000ffff037224 */ /* 0x000fe400078e00ff */
[----:B------:R-:W-:Y:S01]  /*1f00*/  FADD R12, -R11, R12 ;  /* 0x0000000c0b0c7221 */ /* 0x000fe20000000100 */
[----:B------:R-:W-:-:S04]  /*1f10*/  IMAD.WIDE R14, R18, 0x4, R14 ;  /* 0x00000004120e7825 */ /* 0x000fc800078e020e */
[----:B------:R-:W-:Y:S01]  /*1f20*/  FADD R13, -R24, R13 ;  /* 0x0000000d180d7221 */ /* 0x000fe20000000100 */
[----:B------:R-:W2:Y:S01]  /*1f30*/  @P3 LDG.E.EL R31, desc[UR4][R20.64] ;  /* 0x00000004141f3981 */ /* 0x000ea2000c2e1900 */
[----:B------:R-:W-:Y:S01]  /*1f40*/  SEL R33, R33, RZ, !P1 ;  /* 0x000000ff21217207 */ /* 0x000fe20004800000 */
[----:B------:R-:W-:Y:S01]  /*1f50*/  FADD R5, -R10, R5 ;  /* 0x000000050a057221 */ /* 0x000fe20000000100 */
[----:B------:R-:W-:Y:S01]  /*1f60*/  FFMA R11, R12, R16, R11 ;  /* 0x000000100c0b7223 */ /* 0x000fe2000000000b */
[----:B------:R-:W3:Y:S01]  /*1f70*/  @P3 LDG.E.EL R34, desc[UR4][R20.64] ;  /* 0x0000000414223981 */ /* 0x000ee2000c2e1900 */
[----:B------:R-:W-:-:S03]  /*1f80*/  IMAD.WIDE R16, R17, 0x4, R38 ;  /* 0x0000000411107825 */ /* 0x000fc600078e0226 */
[----:B------:R-:W5:Y:S04]  /*1f90*/  @P3 LDG.E.EL R32, desc[UR4][R20.64] ;  /* 0x0000000414203981 */ /* 0x000f68000c2e1900 */
[----:B------:R0:W5:Y:S04]  /*1fa0*/  @P3 LDG.E.EL R30, desc[UR4][R20.64] ;  /* 0x00000004141e3981 */ /* 0x000168000c2e1900 */
[----:B------:R-:W5:Y:S04]  /*1fb0*/  @P2 LDG.E.EL R36, desc[UR4][R14.64] ;  /* 0x000000040e242981 */ /* 0x000f68000c2e1900 */
[----:B------:R-:W5:Y:S01]  /*1fc0*/  @P2 LDG.E.EL R35, desc[UR4][R14.64] ;  /* 0x000000040e232981 */ /* 0x000f62000c2e1900 */
[----:B0-----:R-:W-:Y:S01]  /*1fd0*/  FFMA R20, R13, R19, R24 ;  /* 0x000000130d147223 */ /* 0x001fe20000000018 */
[----:B------:R-:W-:-:S02]  /*1fe0*/  CS2R R12, SRZ ;  /* 0x00000000000c7805 */ /* 0x000fc4000001ff00 */
[----:B------:R-:W5:Y:S04]  /*1ff0*/  @P2 LDG.E.EL R29, desc[UR4][R14.64] ;  /* 0x000000040e1d2981 */ /* 0x000f68000c2e1900 */
[----:B------:R0:W5:Y:S01]  /*2000*/  @P2 LDG.E.EL R3, desc[UR4][R14.64] ;  /* 0x000000040e032981 */ /* 0x000162000c2e1900 */
[----:B------:R-:W-:Y:S01]  /*2010*/  FFMA R10, R5, R33, R10 ;  /* 0x00000021050a7223 */ /* 0x000fe2000000000a */
[----:B------:R-:W-:Y:S01]  /*2020*/  IMAD R5, R18, 0x640, R28 ;  /* 0x0000064012057824 */ /* 0x000fe200078e021c */
[----:B------:R-:W-:Y:S02]  /*2030*/  CS2R R18, SRZ ;  /* 0x0000000000127805 */ /* 0x000fe4000001ff00 */
[----:B0-----:R-:W-:Y:S01]  /*2040*/  CS2R R14, SRZ ;  /* 0x00000000000e7805 */ /* 0x001fe2000001ff00 */
[----:B------:R-:W-:-:S05]  /*2050*/  IMAD.WIDE R38, R5, 0x4, R38 ;  /* 0x0000000405267825 */ /* 0x000fca00078e0226 */
[----:B------:R0:W5:Y:S02]  /*2060*/  @P3 LDG.E.128 R12, desc[UR4][R16.64] ;  /* 0x00000004100c3981 */ /* 0x000164000c1e1d00 */
[----:B0-----:R-:W-:-:S06]  /*2070*/  CS2R R16, SRZ ;  /* 0x0000000000107805 */ /* 0x001fcc000001ff00 */
[----:B------:R0:W5:Y:S02]  /*2080*/  @P2 LDG.E.128 R16, desc[UR4][R38.64] ;  /* 0x0000000426102981 */ /* 0x000164000c1e1d00 */
[----:B0-----:R-:W0:Y:S01]  /*2090*/  LDC.64 R38, c[0x0][0x258] ;  /* 0x00009600ff267b82 */ /* 0x001e220000000a00 */
[----:B------:R-:W-:Y:S02]  /*20a0*/  SEL R25, R25, RZ, !P0 ;  /* 0x000000ff19197207 */ /* 0x000fe40004000000 */
[----:B------:R-:W-:Y:S02]  /*20b0*/  SEL R5, R26, RZ, !P0 ;  /* 0x000000ff1a057207 */ /* 0x000fe40004000000 */
[----:B------:R-:W-:Y:S01]  /*20c0*/  SEL R27, R27, RZ, !P0 ;  /* 0x000000ff1b1b7207 */ /* 0x000fe20004000000 */
[----:B------:R-:W-:Y:S01]  /*20d0*/  FADD R6, -R25, R6 ;  /* 0x0000000619067221 */ /* 0x000fe20000000100 */
[----:B----4-:R-:W-:Y:S01]  /*20e0*/  SEL R23, R23, RZ, !P0 ;  /* 0x000000ff17177207 */ /* 0x010fe20004000000 */
[----:B------:R-:W-:Y:S01]  /*20f0*/  FADD R0, -R5, R0 ;  /* 0x0000000005007221 */ /* 0x000fe20000000100 */
[----:B------:R-:W-:Y:S01]  /*2100*/  SEL R7, R7, RZ, !P0 ;  /* 0x000000ff07077207 */ /* 0x000fe20004000000 */
[----:B------:R-:W-:-:S02]  /*2110*/  FADD R2, -R27, R2 ;  /* 0x000000021b027221 */ /* 0x000fc40000000100 */
[----:B------:R-:W-:Y:S01]  /*2120*/  FFMA R21, R6, R23, R25 ;  /* 0x0000001706157223 */ /* 0x000fe20000000019 */
[----:B0-----:R-:W-:Y:S01]  /*2130*/  IMAD.WIDE R38, R4, 0x4, R38 ;  /* 0x0000000404267825 */ /* 0x001fe200078e0226 */
[----:B------:R-:W-:-:S03]  /*2140*/  SEL R4, R22, RZ, !P0 ;  /* 0x000000ff16047207 */ /* 0x000fc60004000000 */
[----:B------:R-:W-:Y:S02]  /*2150*/  FFMA R22, R0, R7, R5 ;  /* 0x0000000700167223 */ /* 0x000fe40000000005 */
[----:B------:R-:W-:Y:S01]  /*2160*/  FFMA R23, R2, R4, R27 ;  /* 0x0000000402177223 */ /* 0x000fe2000000001b */
[----:B--2---:R-:W-:Y:S02]  /*2170*/  SEL R31, R31, RZ, P3 ;  /* 0x000000ff1f1f7207 */ /* 0x004fe40001800000 */
[----:B---3--:R-:W-:Y:S02]  /*2180*/  SEL R34, R34, RZ, P3 ;  /* 0x000000ff22227207 */ /* 0x008fe40001800000 */
[----:B-----5:R-:W-:Y:S02]  /*2190*/  SEL R25, R32, RZ, P3 ;  /* 0x000000ff20197207 */ /* 0x020fe40001800000 */
[----:B------:R-:W-:Y:S02]  /*21a0*/  SEL R30, R30, RZ, P3 ;  /* 0x000000ff1e1e7207 */ /* 0x000fe40001800000 */
[----:B------:R-:W-:-:S02]  /*21b0*/  SEL R5, R36, RZ, P2 ;  /* 0x000000ff24057207 */ /* 0x000fc40001000000 */
[----:B------:R-:W-:Y:S02]  /*21c0*/  SEL R2, R35, RZ, P2 ;  /* 0x000000ff23027207 */ /* 0x000fe40001000000 */
[----:B------:R-:W-:Y:S02]  /*21d0*/  SEL R29, R29, RZ, P2 ;  /* 0x000000ff1d1d7207 */ /* 0x000fe40001000000 */
[----:B------:R-:W-:Y:S02]  /*21e0*/  SEL R0, R3, RZ, P2 ;  /* 0x000000ff03007207 */ /* 0x000fe40001000000 */
[----:B------:R-:W-:Y:S02]  /*21f0*/  SEL R12, R12, RZ, P3 ;  /* 0x000000ff0c0c7207 */ /* 0x000fe40001800000 */
[----:B------:R-:W-:Y:S02]  /*2200*/  SEL R13, R13, RZ, P3 ;  /* 0x000000ff0d0d7207 */ /* 0x000fe40001800000 */
[----:B------:R-:W-:-:S02]  /*2210*/  SEL R14, R14, RZ, P3 ;  /* 0x000000ff0e0e7207 */ /* 0x000fc40001800000 */
[----:B------:R-:W-:Y:S01]  /*2220*/  SEL R15, R15, RZ, P3 ;  /* 0x000000ff0f0f7207 */ /* 0x000fe20001800000 */
[----:B------:R-:W-:Y:S01]  /*2230*/  @P1 FADD R8, R12, R31 ;  /* 0x0000001f0c081221 */ /* 0x000fe20000000000 */
[----:B------:R-:W-:Y:S01]  /*2240*/  @P1 FADD R9, R13, R34 ;  /* 0x000000220d091221 */ /* 0x000fe20000000000 */
[----:B------:R-:W-:Y:S02]  /*2250*/  @P1 FADD R10, R14, R25 ;  /* 0x000000190e0a1221 */ /* 0x000fe40000000000 */
[----:B------:R-:W-:Y:S01]  /*2260*/  @P1 FADD R11, R15, R30 ;  /* 0x0000001e0f0b1221 */ /* 0x000fe20000000000 */
        /* <DEDUP_REMOVED lines=8> */
[----:B------:R-:W-:Y:S04]  /*22f0*/  STG.E.128 desc[UR4][R38.64], R8 ;  /* 0x0000000826007986 */ /* 0x000fe8000c101d04 */
[----:B------:R-:W-:Y:S01]  /*2300*/  STG.E.128 desc[UR4][R38.64+0x800], R20 ;  /* 0x0008001426007986 */ /* 0x000fe2000c101d04 */
[----:B------:R-:W-:Y:S05]  /*2310*/  EXIT ;  /* 0x000000000000794d */ /* 0x000fea0003800000 */
.L_x_0:
[----:B------:R-:W-:-:S00]  /*2320*/  BRA `(.L_x_0) ;  /* 0xfffffffc00fc7947 */ /* 0x000fc0000383ffff */
[----:B------:R-:W-:-:S00]  /*2330*/  NOP ;  /* 0x0000000000007918 */ /* 0x000fc00000000000 */
        /* <DEDUP_REMOVED lines=12> */
.L_x_1:


//--------------------- .nv.constant0.triton_poi_fused_cat_32 --------------------------
	.section	.nv.constant0.triton_poi_fused_cat_32,"a",@progbits
	.sectionflags	@""
	.align	4
.nv.constant0.triton_poi_fused_cat_32:
	.zero		612
